//
// Generated by NVIDIA NVVM Compiler
//
// Compiler Build ID: CL-36424714
// Cuda compilation tools, release 13.0, V13.0.88
// Based on NVVM 20.0.0
//

.version 9.0
.target sm_100
.address_size 64

	// .globl	_Z21censusTransformKernelPyS_jjmyy

.visible .entry _Z21censusTransformKernelPyS_jjmyy(
	.param .u64 .ptr .align 1 _Z21censusTransformKernelPyS_jjmyy_param_0,
	.param .u64 .ptr .align 1 _Z21censusTransformKernelPyS_jjmyy_param_1,
	.param .u32 _Z21censusTransformKernelPyS_jjmyy_param_2,
	.param .u32 _Z21censusTransformKernelPyS_jjmyy_param_3,
	.param .u64 _Z21censusTransformKernelPyS_jjmyy_param_4,
	.param .u64 _Z21censusTransformKernelPyS_jjmyy_param_5,
	.param .u64 _Z21censusTransformKernelPyS_jjmyy_param_6
)
{
	.reg .pred 	%p<126>;
	.reg .b16 	%rs<255>;
	.reg .b32 	%r<528>;
	.reg .b32 	%f<17>;
	.reg .b64 	%rd<322>;

	ld.param.u32 	%r5, [_Z21censusTransformKernelPyS_jjmyy_param_3];
	ld.param.u64 	%rd5, [_Z21censusTransformKernelPyS_jjmyy_param_4];
	ld.param.u64 	%rd6, [_Z21censusTransformKernelPyS_jjmyy_param_5];
	ld.param.u64 	%rd7, [_Z21censusTransformKernelPyS_jjmyy_param_6];
	mov.u32 	%r6, %ntid.x;
	mov.u32 	%r7, %ctaid.x;
	mov.u32 	%r8, %tid.x;
	mad.lo.s32 	%r1, %r6, %r7, %r8;
	mov.u32 	%r9, %ntid.y;
	mov.u32 	%r10, %ctaid.y;
	mov.u32 	%r11, %tid.y;
	mad.lo.s32 	%r2, %r9, %r10, %r11;
	cvt.rn.f32.s32 	%f1, %r1;
	cvt.rn.f32.u32 	%f2, %r2;
	tex.2d.v4.u32.f32 	{%r12, %r13, %r14, %r15}, [%rd6, {%f1, %f2}];
	cvt.u16.u32 	%rs1, %r12;
	and.b16  	%rs3, %rs1, 255;
	tex.2d.v4.u32.f32 	{%r16, %r17, %r18, %r19}, [%rd7, {%f1, %f2}];
	cvt.u16.u32 	%rs2, %r16;
	and.b16  	%rs4, %rs2, 255;
	add.s32 	%r20, %r1, 4;
	cvt.rn.f32.s32 	%f3, %r20;
	add.s32 	%r21, %r2, 3;
	cvt.rn.f32.u32 	%f4, %r21;
	tex.2d.v4.u32.f32 	{%r22, %r23, %r24, %r25}, [%rd6, {%f3, %f4}];
	cvt.u16.u32 	%rs5, %r22;
	and.b16  	%rs6, %rs5, 255;
	setp.gt.u16 	%p1, %rs6, %rs3;
	tex.2d.v4.u32.f32 	{%r26, %r27, %r28, %r29}, [%rd7, {%f3, %f4}];
	cvt.u16.u32 	%rs7, %r26;
	and.b16  	%rs8, %rs7, 255;
	setp.gt.u16 	%p2, %rs8, %rs4;
	selp.b64 	%rd8, 2, 0, %p1;
	selp.b64 	%rd9, 2, 0, %p2;
	add.s32 	%r30, %r1, 3;
	cvt.rn.f32.s32 	%f5, %r30;
	tex.2d.v4.u32.f32 	{%r31, %r32, %r33, %r34}, [%rd6, {%f5, %f4}];
	cvt.u16.u32 	%rs9, %r31;
	and.b16  	%rs10, %rs9, 255;
	setp.gt.u16 	%p3, %rs10, %rs3;
	selp.u64 	%rd10, 1, 0, %p3;
	or.b64  	%rd11, %rd8, %rd10;
	tex.2d.v4.u32.f32 	{%r35, %r36, %r37, %r38}, [%rd7, {%f5, %f4}];
	cvt.u16.u32 	%rs11, %r35;
	and.b16  	%rs12, %rs11, 255;
	setp.gt.u16 	%p4, %rs12, %rs4;
	selp.u64 	%rd12, 1, 0, %p4;
	or.b64  	%rd13, %rd9, %rd12;
	add.s32 	%r39, %r1, 2;
	cvt.rn.f32.s32 	%f6, %r39;
	tex.2d.v4.u32.f32 	{%r40, %r41, %r42, %r43}, [%rd6, {%f6, %f4}];
	cvt.u16.u32 	%rs13, %r40;
	and.b16  	%rs14, %rs13, 255;
	setp.gt.u16 	%p5, %rs14, %rs3;
	tex.2d.v4.u32.f32 	{%r44, %r45, %r46, %r47}, [%rd7, {%f6, %f4}];
	cvt.u16.u32 	%rs15, %r44;
	and.b16  	%rs16, %rs15, 255;
	setp.gt.u16 	%p6, %rs16, %rs4;
	shl.b64 	%rd14, %rd11, 2;
	selp.b64 	%rd15, 2, 0, %p5;
	or.b64  	%rd16, %rd14, %rd15;
	shl.b64 	%rd17, %rd13, 2;
	selp.b64 	%rd18, 2, 0, %p6;
	or.b64  	%rd19, %rd17, %rd18;
	add.s32 	%r48, %r1, 1;
	cvt.rn.f32.s32 	%f7, %r48;
	tex.2d.v4.u32.f32 	{%r49, %r50, %r51, %r52}, [%rd6, {%f7, %f4}];
	cvt.u16.u32 	%rs17, %r49;
	and.b16  	%rs18, %rs17, 255;
	setp.gt.u16 	%p7, %rs18, %rs3;
	selp.u64 	%rd20, 1, 0, %p7;
	or.b64  	%rd21, %rd16, %rd20;
	tex.2d.v4.u32.f32 	{%r53, %r54, %r55, %r56}, [%rd7, {%f7, %f4}];
	cvt.u16.u32 	%rs19, %r53;
	and.b16  	%rs20, %rs19, 255;
	setp.gt.u16 	%p8, %rs20, %rs4;
	selp.u64 	%rd22, 1, 0, %p8;
	or.b64  	%rd23, %rd19, %rd22;
	tex.2d.v4.u32.f32 	{%r57, %r58, %r59, %r60}, [%rd6, {%f1, %f4}];
	cvt.u16.u32 	%rs21, %r57;
	and.b16  	%rs22, %rs21, 255;
	setp.gt.u16 	%p9, %rs22, %rs3;
	tex.2d.v4.u32.f32 	{%r61, %r62, %r63, %r64}, [%rd7, {%f1, %f4}];
	cvt.u16.u32 	%rs23, %r61;
	and.b16  	%rs24, %rs23, 255;
	setp.gt.u16 	%p10, %rs24, %rs4;
	shl.b64 	%rd24, %rd21, 2;
	selp.b64 	%rd25, 2, 0, %p9;
	or.b64  	%rd26, %rd24, %rd25;
	shl.b64 	%rd27, %rd23, 2;
	selp.b64 	%rd28, 2, 0, %p10;
	or.b64  	%rd29, %rd27, %rd28;
	add.s32 	%r65, %r1, -1;
	cvt.rn.f32.s32 	%f8, %r65;
	tex.2d.v4.u32.f32 	{%r66, %r67, %r68, %r69}, [%rd6, {%f8, %f4}];
	cvt.u16.u32 	%rs25, %r66;
	and.b16  	%rs26, %rs25, 255;
	setp.gt.u16 	%p11, %rs26, %rs3;
	selp.u64 	%rd30, 1, 0, %p11;
	or.b64  	%rd31, %rd26, %rd30;
	tex.2d.v4.u32.f32 	{%r70, %r71, %r72, %r73}, [%rd7, {%f8, %f4}];
	cvt.u16.u32 	%rs27, %r70;
	and.b16  	%rs28, %rs27, 255;
	setp.gt.u16 	%p12, %rs28, %rs4;
	selp.u64 	%rd32, 1, 0, %p12;
	or.b64  	%rd33, %rd29, %rd32;
	add.s32 	%r74, %r1, -2;
	cvt.rn.f32.s32 	%f9, %r74;
	tex.2d.v4.u32.f32 	{%r75, %r76, %r77, %r78}, [%rd6, {%f9, %f4}];
	cvt.u16.u32 	%rs29, %r75;
	and.b16  	%rs30, %rs29, 255;
	setp.gt.u16 	%p13, %rs30, %rs3;
	tex.2d.v4.u32.f32 	{%r79, %r80, %r81, %r82}, [%rd7, {%f9, %f4}];
	cvt.u16.u32 	%rs31, %r79;
	and.b16  	%rs32, %rs31, 255;
	setp.gt.u16 	%p14, %rs32, %rs4;
	shl.b64 	%rd34, %rd31, 2;
	selp.b64 	%rd35, 2, 0, %p13;
	or.b64  	%rd36, %rd34, %rd35;
	shl.b64 	%rd37, %rd33, 2;
	selp.b64 	%rd38, 2, 0, %p14;
	or.b64  	%rd39, %rd37, %rd38;
	add.s32 	%r83, %r1, -3;
	cvt.rn.f32.s32 	%f10, %r83;
	tex.2d.v4.u32.f32 	{%r84, %r85, %r86, %r87}, [%rd6, {%f10, %f4}];
	cvt.u16.u32 	%rs33, %r84;
	and.b16  	%rs34, %rs33, 255;
	setp.gt.u16 	%p15, %rs34, %rs3;
	selp.u64 	%rd40, 1, 0, %p15;
	or.b64  	%rd41, %rd36, %rd40;
	tex.2d.v4.u32.f32 	{%r88, %r89, %r90, %r91}, [%rd7, {%f10, %f4}];
	cvt.u16.u32 	%rs35, %r88;
	and.b16  	%rs36, %rs35, 255;
	setp.gt.u16 	%p16, %rs36, %rs4;
	selp.u64 	%rd42, 1, 0, %p16;
	or.b64  	%rd43, %rd39, %rd42;
	add.s32 	%r92, %r1, -4;
	cvt.rn.f32.s32 	%f11, %r92;
	tex.2d.v4.u32.f32 	{%r93, %r94, %r95, %r96}, [%rd6, {%f11, %f4}];
	cvt.u16.u32 	%rs37, %r93;
	and.b16  	%rs38, %rs37, 255;
	setp.gt.u16 	%p17, %rs38, %rs3;
	tex.2d.v4.u32.f32 	{%r97, %r98, %r99, %r100}, [%rd7, {%f11, %f4}];
	cvt.u16.u32 	%rs39, %r97;
	and.b16  	%rs40, %rs39, 255;
	setp.gt.u16 	%p18, %rs40, %rs4;
	add.s32 	%r101, %r2, 2;
	cvt.rn.f32.u32 	%f12, %r101;
	shl.b64 	%rd44, %rd43, 2;
	selp.b64 	%rd45, 2, 0, %p18;
	or.b64  	%rd46, %rd44, %rd45;
	shl.b64 	%rd47, %rd41, 2;
	selp.b64 	%rd48, 2, 0, %p17;
	or.b64  	%rd49, %rd47, %rd48;
	tex.2d.v4.u32.f32 	{%r102, %r103, %r104, %r105}, [%rd6, {%f3, %f12}];
	cvt.u16.u32 	%rs41, %r102;
	and.b16  	%rs42, %rs41, 255;
	setp.gt.u16 	%p19, %rs42, %rs3;
	selp.u64 	%rd50, 1, 0, %p19;
	or.b64  	%rd51, %rd49, %rd50;
	tex.2d.v4.u32.f32 	{%r106, %r107, %r108, %r109}, [%rd7, {%f3, %f12}];
	cvt.u16.u32 	%rs43, %r106;
	and.b16  	%rs44, %rs43, 255;
	setp.gt.u16 	%p20, %rs44, %rs4;
	selp.u64 	%rd52, 1, 0, %p20;
	or.b64  	%rd53, %rd46, %rd52;
	tex.2d.v4.u32.f32 	{%r110, %r111, %r112, %r113}, [%rd6, {%f5, %f12}];
	cvt.u16.u32 	%rs45, %r110;
	and.b16  	%rs46, %rs45, 255;
	setp.gt.u16 	%p21, %rs46, %rs3;
	tex.2d.v4.u32.f32 	{%r114, %r115, %r116, %r117}, [%rd7, {%f5, %f12}];
	cvt.u16.u32 	%rs47, %r114;
	and.b16  	%rs48, %rs47, 255;
	setp.gt.u16 	%p22, %rs48, %rs4;
	shl.b64 	%rd54, %rd51, 2;
	selp.b64 	%rd55, 2, 0, %p21;
	or.b64  	%rd56, %rd54, %rd55;
	shl.b64 	%rd57, %rd53, 2;
	selp.b64 	%rd58, 2, 0, %p22;
	or.b64  	%rd59, %rd57, %rd58;
	tex.2d.v4.u32.f32 	{%r118, %r119, %r120, %r121}, [%rd6, {%f6, %f12}];
	cvt.u16.u32 	%rs49, %r118;
	and.b16  	%rs50, %rs49, 255;
	setp.gt.u16 	%p23, %rs50, %rs3;
	selp.u64 	%rd60, 1, 0, %p23;
	or.b64  	%rd61, %rd56, %rd60;
	tex.2d.v4.u32.f32 	{%r122, %r123, %r124, %r125}, [%rd7, {%f6, %f12}];
	cvt.u16.u32 	%rs51, %r122;
	and.b16  	%rs52, %rs51, 255;
	setp.gt.u16 	%p24, %rs52, %rs4;
	selp.u64 	%rd62, 1, 0, %p24;
	or.b64  	%rd63, %rd59, %rd62;
	tex.2d.v4.u32.f32 	{%r126, %r127, %r128, %r129}, [%rd6, {%f7, %f12}];
	cvt.u16.u32 	%rs53, %r126;
	and.b16  	%rs54, %rs53, 255;
	setp.gt.u16 	%p25, %rs54, %rs3;
	tex.2d.v4.u32.f32 	{%r130, %r131, %r132, %r133}, [%rd7, {%f7, %f12}];
	cvt.u16.u32 	%rs55, %r130;
	and.b16  	%rs56, %rs55, 255;
	setp.gt.u16 	%p26, %rs56, %rs4;
	shl.b64 	%rd64, %rd61, 2;
	selp.b64 	%rd65, 2, 0, %p25;
	or.b64  	%rd66, %rd64, %rd65;
	shl.b64 	%rd67, %rd63, 2;
	selp.b64 	%rd68, 2, 0, %p26;
	or.b64  	%rd69, %rd67, %rd68;
	tex.2d.v4.u32.f32 	{%r134, %r135, %r136, %r137}, [%rd6, {%f1, %f12}];
	cvt.u16.u32 	%rs57, %r134;
	and.b16  	%rs58, %rs57, 255;
	setp.gt.u16 	%p27, %rs58, %rs3;
	selp.u64 	%rd70, 1, 0, %p27;
	or.b64  	%rd71, %rd66, %rd70;
	tex.2d.v4.u32.f32 	{%r138, %r139, %r140, %r141}, [%rd7, {%f1, %f12}];
	cvt.u16.u32 	%rs59, %r138;
	and.b16  	%rs60, %rs59, 255;
	setp.gt.u16 	%p28, %rs60, %rs4;
	selp.u64 	%rd72, 1, 0, %p28;
	or.b64  	%rd73, %rd69, %rd72;
	tex.2d.v4.u32.f32 	{%r142, %r143, %r144, %r145}, [%rd6, {%f8, %f12}];
	cvt.u16.u32 	%rs61, %r142;
	and.b16  	%rs62, %rs61, 255;
	setp.gt.u16 	%p29, %rs62, %rs3;
	tex.2d.v4.u32.f32 	{%r146, %r147, %r148, %r149}, [%rd7, {%f8, %f12}];
	cvt.u16.u32 	%rs63, %r146;
	and.b16  	%rs64, %rs63, 255;
	setp.gt.u16 	%p30, %rs64, %rs4;
	shl.b64 	%rd74, %rd71, 2;
	selp.b64 	%rd75, 2, 0, %p29;
	or.b64  	%rd76, %rd74, %rd75;
	shl.b64 	%rd77, %rd73, 2;
	selp.b64 	%rd78, 2, 0, %p30;
	or.b64  	%rd79, %rd77, %rd78;
	tex.2d.v4.u32.f32 	{%r150, %r151, %r152, %r153}, [%rd6, {%f9, %f12}];
	cvt.u16.u32 	%rs65, %r150;
	and.b16  	%rs66, %rs65, 255;
	setp.gt.u16 	%p31, %rs66, %rs3;
	selp.u64 	%rd80, 1, 0, %p31;
	or.b64  	%rd81, %rd76, %rd80;
	tex.2d.v4.u32.f32 	{%r154, %r155, %r156, %r157}, [%rd7, {%f9, %f12}];
	cvt.u16.u32 	%rs67, %r154;
	and.b16  	%rs68, %rs67, 255;
	setp.gt.u16 	%p32, %rs68, %rs4;
	selp.u64 	%rd82, 1, 0, %p32;
	or.b64  	%rd83, %rd79, %rd82;
	tex.2d.v4.u32.f32 	{%r158, %r159, %r160, %r161}, [%rd6, {%f10, %f12}];
	cvt.u16.u32 	%rs69, %r158;
	and.b16  	%rs70, %rs69, 255;
	setp.gt.u16 	%p33, %rs70, %rs3;
	tex.2d.v4.u32.f32 	{%r162, %r163, %r164, %r165}, [%rd7, {%f10, %f12}];
	cvt.u16.u32 	%rs71, %r162;
	and.b16  	%rs72, %rs71, 255;
	setp.gt.u16 	%p34, %rs72, %rs4;
	shl.b64 	%rd84, %rd81, 2;
	selp.b64 	%rd85, 2, 0, %p33;
	or.b64  	%rd86, %rd84, %rd85;
	shl.b64 	%rd87, %rd83, 2;
	selp.b64 	%rd88, 2, 0, %p34;
	or.b64  	%rd89, %rd87, %rd88;
	tex.2d.v4.u32.f32 	{%r166, %r167, %r168, %r169}, [%rd6, {%f11, %f12}];
	cvt.u16.u32 	%rs73, %r166;
	and.b16  	%rs74, %rs73, 255;
	setp.gt.u16 	%p35, %rs74, %rs3;
	selp.u64 	%rd90, 1, 0, %p35;
	or.b64  	%rd91, %rd86, %rd90;
	tex.2d.v4.u32.f32 	{%r170, %r171, %r172, %r173}, [%rd7, {%f11, %f12}];
	cvt.u16.u32 	%rs75, %r170;
	and.b16  	%rs76, %rs75, 255;
	setp.gt.u16 	%p36, %rs76, %rs4;
	selp.u64 	%rd92, 1, 0, %p36;
	or.b64  	%rd93, %rd89, %rd92;
	add.s32 	%r174, %r2, 1;
	cvt.rn.f32.u32 	%f13, %r174;
	tex.2d.v4.u32.f32 	{%r175, %r176, %r177, %r178}, [%rd6, {%f3, %f13}];
	cvt.u16.u32 	%rs77, %r175;
	and.b16  	%rs78, %rs77, 255;
	setp.gt.u16 	%p37, %rs78, %rs3;
	tex.2d.v4.u32.f32 	{%r179, %r180, %r181, %r182}, [%rd7, {%f3, %f13}];
	cvt.u16.u32 	%rs79, %r179;
	and.b16  	%rs80, %rs79, 255;
	setp.gt.u16 	%p38, %rs80, %rs4;
	shl.b64 	%rd94, %rd91, 2;
	selp.b64 	%rd95, 2, 0, %p37;
	or.b64  	%rd96, %rd94, %rd95;
	shl.b64 	%rd97, %rd93, 2;
	selp.b64 	%rd98, 2, 0, %p38;
	or.b64  	%rd99, %rd97, %rd98;
	tex.2d.v4.u32.f32 	{%r183, %r184, %r185, %r186}, [%rd6, {%f5, %f13}];
	cvt.u16.u32 	%rs81, %r183;
	and.b16  	%rs82, %rs81, 255;
	setp.gt.u16 	%p39, %rs82, %rs3;
	selp.u64 	%rd100, 1, 0, %p39;
	or.b64  	%rd101, %rd96, %rd100;
	tex.2d.v4.u32.f32 	{%r187, %r188, %r189, %r190}, [%rd7, {%f5, %f13}];
	cvt.u16.u32 	%rs83, %r187;
	and.b16  	%rs84, %rs83, 255;
	setp.gt.u16 	%p40, %rs84, %rs4;
	selp.u64 	%rd102, 1, 0, %p40;
	or.b64  	%rd103, %rd99, %rd102;
	tex.2d.v4.u32.f32 	{%r191, %r192, %r193, %r194}, [%rd6, {%f6, %f13}];
	cvt.u16.u32 	%rs85, %r191;
	and.b16  	%rs86, %rs85, 255;
	setp.gt.u16 	%p41, %rs86, %rs3;
	tex.2d.v4.u32.f32 	{%r195, %r196, %r197, %r198}, [%rd7, {%f6, %f13}];
	cvt.u16.u32 	%rs87, %r195;
	and.b16  	%rs88, %rs87, 255;
	setp.gt.u16 	%p42, %rs88, %rs4;
	shl.b64 	%rd104, %rd101, 2;
	selp.b64 	%rd105, 2, 0, %p41;
	or.b64  	%rd106, %rd104, %rd105;
	shl.b64 	%rd107, %rd103, 2;
	selp.b64 	%rd108, 2, 0, %p42;
	or.b64  	%rd109, %rd107, %rd108;
	tex.2d.v4.u32.f32 	{%r199, %r200, %r201, %r202}, [%rd6, {%f7, %f13}];
	cvt.u16.u32 	%rs89, %r199;
	and.b16  	%rs90, %rs89, 255;
	setp.gt.u16 	%p43, %rs90, %rs3;
	selp.u64 	%rd110, 1, 0, %p43;
	or.b64  	%rd111, %rd106, %rd110;
	tex.2d.v4.u32.f32 	{%r203, %r204, %r205, %r206}, [%rd7, {%f7, %f13}];
	cvt.u16.u32 	%rs91, %r203;
	and.b16  	%rs92, %rs91, 255;
	setp.gt.u16 	%p44, %rs92, %rs4;
	selp.u64 	%rd112, 1, 0, %p44;
	or.b64  	%rd113, %rd109, %rd112;
	tex.2d.v4.u32.f32 	{%r207, %r208, %r209, %r210}, [%rd6, {%f1, %f13}];
	cvt.u16.u32 	%rs93, %r207;
	and.b16  	%rs94, %rs93, 255;
	setp.gt.u16 	%p45, %rs94, %rs3;
	tex.2d.v4.u32.f32 	{%r211, %r212, %r213, %r214}, [%rd7, {%f1, %f13}];
	cvt.u16.u32 	%rs95, %r211;
	and.b16  	%rs96, %rs95, 255;
	setp.gt.u16 	%p46, %rs96, %rs4;
	shl.b64 	%rd114, %rd111, 2;
	selp.b64 	%rd115, 2, 0, %p45;
	or.b64  	%rd116, %rd114, %rd115;
	shl.b64 	%rd117, %rd113, 2;
	selp.b64 	%rd118, 2, 0, %p46;
	or.b64  	%rd119, %rd117, %rd118;
	tex.2d.v4.u32.f32 	{%r215, %r216, %r217, %r218}, [%rd6, {%f8, %f13}];
	cvt.u16.u32 	%rs97, %r215;
	and.b16  	%rs98, %rs97, 255;
	setp.gt.u16 	%p47, %rs98, %rs3;
	selp.u64 	%rd120, 1, 0, %p47;
	or.b64  	%rd121, %rd116, %rd120;
	tex.2d.v4.u32.f32 	{%r219, %r220, %r221, %r222}, [%rd7, {%f8, %f13}];
	cvt.u16.u32 	%rs99, %r219;
	and.b16  	%rs100, %rs99, 255;
	setp.gt.u16 	%p48, %rs100, %rs4;
	selp.u64 	%rd122, 1, 0, %p48;
	or.b64  	%rd123, %rd119, %rd122;
	tex.2d.v4.u32.f32 	{%r223, %r224, %r225, %r226}, [%rd6, {%f9, %f13}];
	cvt.u16.u32 	%rs101, %r223;
	and.b16  	%rs102, %rs101, 255;
	setp.gt.u16 	%p49, %rs102, %rs3;
	tex.2d.v4.u32.f32 	{%r227, %r228, %r229, %r230}, [%rd7, {%f9, %f13}];
	cvt.u16.u32 	%rs103, %r227;
	and.b16  	%rs104, %rs103, 255;
	setp.gt.u16 	%p50, %rs104, %rs4;
	shl.b64 	%rd124, %rd121, 2;
	selp.b64 	%rd125, 2, 0, %p49;
	or.b64  	%rd126, %rd124, %rd125;
	shl.b64 	%rd127, %rd123, 2;
	selp.b64 	%rd128, 2, 0, %p50;
	or.b64  	%rd129, %rd127, %rd128;
	tex.2d.v4.u32.f32 	{%r231, %r232, %r233, %r234}, [%rd6, {%f10, %f13}];
	cvt.u16.u32 	%rs105, %r231;
	and.b16  	%rs106, %rs105, 255;
	setp.gt.u16 	%p51, %rs106, %rs3;
	selp.u64 	%rd130, 1, 0, %p51;
	or.b64  	%rd131, %rd126, %rd130;
	tex.2d.v4.u32.f32 	{%r235, %r236, %r237, %r238}, [%rd7, {%f10, %f13}];
	cvt.u16.u32 	%rs107, %r235;
	and.b16  	%rs108, %rs107, 255;
	setp.gt.u16 	%p52, %rs108, %rs4;
	selp.u64 	%rd132, 1, 0, %p52;
	or.b64  	%rd133, %rd129, %rd132;
	tex.2d.v4.u32.f32 	{%r239, %r240, %r241, %r242}, [%rd6, {%f11, %f13}];
	cvt.u16.u32 	%rs109, %r239;
	and.b16  	%rs110, %rs109, 255;
	setp.gt.u16 	%p53, %rs110, %rs3;
	tex.2d.v4.u32.f32 	{%r243, %r244, %r245, %r246}, [%rd7, {%f11, %f13}];
	cvt.u16.u32 	%rs111, %r243;
	and.b16  	%rs112, %rs111, 255;
	setp.gt.u16 	%p54, %rs112, %rs4;
	shl.b64 	%rd134, %rd133, 2;
	selp.b64 	%rd135, 2, 0, %p54;
	or.b64  	%rd136, %rd134, %rd135;
	shl.b64 	%rd137, %rd131, 2;
	selp.b64 	%rd138, 2, 0, %p53;
	or.b64  	%rd139, %rd137, %rd138;
	tex.2d.v4.u32.f32 	{%r247, %r248, %r249, %r250}, [%rd6, {%f3, %f2}];
	cvt.u16.u32 	%rs113, %r247;
	and.b16  	%rs114, %rs113, 255;
	setp.gt.u16 	%p55, %rs114, %rs3;
	selp.u64 	%rd140, 1, 0, %p55;
	or.b64  	%rd141, %rd139, %rd140;
	tex.2d.v4.u32.f32 	{%r251, %r252, %r253, %r254}, [%rd7, {%f3, %f2}];
	cvt.u16.u32 	%rs115, %r251;
	and.b16  	%rs116, %rs115, 255;
	setp.gt.u16 	%p56, %rs116, %rs4;
	selp.u64 	%rd142, 1, 0, %p56;
	or.b64  	%rd143, %rd136, %rd142;
	tex.2d.v4.u32.f32 	{%r255, %r256, %r257, %r258}, [%rd6, {%f5, %f2}];
	cvt.u16.u32 	%rs117, %r255;
	and.b16  	%rs118, %rs117, 255;
	setp.gt.u16 	%p57, %rs118, %rs3;
	tex.2d.v4.u32.f32 	{%r259, %r260, %r261, %r262}, [%rd7, {%f5, %f2}];
	cvt.u16.u32 	%rs119, %r259;
	and.b16  	%rs120, %rs119, 255;
	setp.gt.u16 	%p58, %rs120, %rs4;
	shl.b64 	%rd144, %rd141, 2;
	selp.b64 	%rd145, 2, 0, %p57;
	or.b64  	%rd146, %rd144, %rd145;
	shl.b64 	%rd147, %rd143, 2;
	selp.b64 	%rd148, 2, 0, %p58;
	or.b64  	%rd149, %rd147, %rd148;
	tex.2d.v4.u32.f32 	{%r263, %r264, %r265, %r266}, [%rd6, {%f6, %f2}];
	cvt.u16.u32 	%rs121, %r263;
	and.b16  	%rs122, %rs121, 255;
	setp.gt.u16 	%p59, %rs122, %rs3;
	selp.u64 	%rd150, 1, 0, %p59;
	or.b64  	%rd151, %rd146, %rd150;
	tex.2d.v4.u32.f32 	{%r267, %r268, %r269, %r270}, [%rd7, {%f6, %f2}];
	cvt.u16.u32 	%rs123, %r267;
	and.b16  	%rs124, %rs123, 255;
	setp.gt.u16 	%p60, %rs124, %rs4;
	selp.u64 	%rd152, 1, 0, %p60;
	or.b64  	%rd153, %rd149, %rd152;
	tex.2d.v4.u32.f32 	{%r271, %r272, %r273, %r274}, [%rd6, {%f7, %f2}];
	cvt.u16.u32 	%rs125, %r271;
	and.b16  	%rs126, %rs125, 255;
	setp.gt.u16 	%p61, %rs126, %rs3;
	tex.2d.v4.u32.f32 	{%r275, %r276, %r277, %r278}, [%rd7, {%f7, %f2}];
	cvt.u16.u32 	%rs127, %r275;
	and.b16  	%rs128, %rs127, 255;
	setp.gt.u16 	%p62, %rs128, %rs4;
	selp.b64 	%rd154, 8, 0, %p61;
	selp.b64 	%rd155, 8, 0, %p62;
	tex.2d.v4.u32.f32 	{%r279, %r280, %r281, %r282}, [%rd6, {%f8, %f2}];
	cvt.u16.u32 	%rs129, %r279;
	and.b16  	%rs130, %rs129, 255;
	setp.gt.u16 	%p63, %rs130, %rs3;
	tex.2d.v4.u32.f32 	{%r283, %r284, %r285, %r286}, [%rd7, {%f8, %f2}];
	cvt.u16.u32 	%rs131, %r283;
	and.b16  	%rs132, %rs131, 255;
	setp.gt.u16 	%p64, %rs132, %rs4;
	shl.b64 	%rd156, %rd151, 4;
	or.b64  	%rd157, %rd156, %rd154;
	selp.b64 	%rd158, 2, 0, %p63;
	or.b64  	%rd159, %rd157, %rd158;
	shl.b64 	%rd160, %rd153, 4;
	or.b64  	%rd161, %rd160, %rd155;
	selp.b64 	%rd162, 2, 0, %p64;
	or.b64  	%rd163, %rd161, %rd162;
	tex.2d.v4.u32.f32 	{%r287, %r288, %r289, %r290}, [%rd6, {%f9, %f2}];
	cvt.u16.u32 	%rs133, %r287;
	and.b16  	%rs134, %rs133, 255;
	setp.gt.u16 	%p65, %rs134, %rs3;
	selp.u64 	%rd164, 1, 0, %p65;
	or.b64  	%rd165, %rd159, %rd164;
	tex.2d.v4.u32.f32 	{%r291, %r292, %r293, %r294}, [%rd7, {%f9, %f2}];
	cvt.u16.u32 	%rs135, %r291;
	and.b16  	%rs136, %rs135, 255;
	setp.gt.u16 	%p66, %rs136, %rs4;
	selp.u64 	%rd166, 1, 0, %p66;
	or.b64  	%rd167, %rd163, %rd166;
	tex.2d.v4.u32.f32 	{%r295, %r296, %r297, %r298}, [%rd6, {%f10, %f2}];
	cvt.u16.u32 	%rs137, %r295;
	and.b16  	%rs138, %rs137, 255;
	setp.gt.u16 	%p67, %rs138, %rs3;
	tex.2d.v4.u32.f32 	{%r299, %r300, %r301, %r302}, [%rd7, {%f10, %f2}];
	cvt.u16.u32 	%rs139, %r299;
	and.b16  	%rs140, %rs139, 255;
	setp.gt.u16 	%p68, %rs140, %rs4;
	shl.b64 	%rd168, %rd165, 2;
	selp.b64 	%rd169, 2, 0, %p67;
	or.b64  	%rd170, %rd168, %rd169;
	shl.b64 	%rd171, %rd167, 2;
	selp.b64 	%rd172, 2, 0, %p68;
	or.b64  	%rd173, %rd171, %rd172;
	tex.2d.v4.u32.f32 	{%r303, %r304, %r305, %r306}, [%rd6, {%f11, %f2}];
	cvt.u16.u32 	%rs141, %r303;
	and.b16  	%rs142, %rs141, 255;
	setp.gt.u16 	%p69, %rs142, %rs3;
	selp.u64 	%rd174, 1, 0, %p69;
	or.b64  	%rd175, %rd170, %rd174;
	tex.2d.v4.u32.f32 	{%r307, %r308, %r309, %r310}, [%rd7, {%f11, %f2}];
	cvt.u16.u32 	%rs143, %r307;
	and.b16  	%rs144, %rs143, 255;
	setp.gt.u16 	%p70, %rs144, %rs4;
	selp.u64 	%rd176, 1, 0, %p70;
	or.b64  	%rd177, %rd173, %rd176;
	add.s32 	%r311, %r2, -1;
	cvt.rn.f32.s32 	%f14, %r311;
	tex.2d.v4.u32.f32 	{%r312, %r313, %r314, %r315}, [%rd6, {%f3, %f14}];
	cvt.u16.u32 	%rs145, %r312;
	and.b16  	%rs146, %rs145, 255;
	setp.gt.u16 	%p71, %rs146, %rs3;
	tex.2d.v4.u32.f32 	{%r316, %r317, %r318, %r319}, [%rd7, {%f3, %f14}];
	cvt.u16.u32 	%rs147, %r316;
	and.b16  	%rs148, %rs147, 255;
	setp.gt.u16 	%p72, %rs148, %rs4;
	shl.b64 	%rd178, %rd175, 2;
	selp.b64 	%rd179, 2, 0, %p71;
	or.b64  	%rd180, %rd178, %rd179;
	shl.b64 	%rd181, %rd177, 2;
	selp.b64 	%rd182, 2, 0, %p72;
	or.b64  	%rd183, %rd181, %rd182;
	tex.2d.v4.u32.f32 	{%r320, %r321, %r322, %r323}, [%rd6, {%f5, %f14}];
	cvt.u16.u32 	%rs149, %r320;
	and.b16  	%rs150, %rs149, 255;
	setp.gt.u16 	%p73, %rs150, %rs3;
	selp.u64 	%rd184, 1, 0, %p73;
	or.b64  	%rd185, %rd180, %rd184;
	tex.2d.v4.u32.f32 	{%r324, %r325, %r326, %r327}, [%rd7, {%f5, %f14}];
	cvt.u16.u32 	%rs151, %r324;
	and.b16  	%rs152, %rs151, 255;
	setp.gt.u16 	%p74, %rs152, %rs4;
	selp.u64 	%rd186, 1, 0, %p74;
	or.b64  	%rd187, %rd183, %rd186;
	tex.2d.v4.u32.f32 	{%r328, %r329, %r330, %r331}, [%rd6, {%f6, %f14}];
	cvt.u16.u32 	%rs153, %r328;
	and.b16  	%rs154, %rs153, 255;
	setp.gt.u16 	%p75, %rs154, %rs3;
	tex.2d.v4.u32.f32 	{%r332, %r333, %r334, %r335}, [%rd7, {%f6, %f14}];
	cvt.u16.u32 	%rs155, %r332;
	and.b16  	%rs156, %rs155, 255;
	setp.gt.u16 	%p76, %rs156, %rs4;
	shl.b64 	%rd188, %rd185, 2;
	selp.b64 	%rd189, 2, 0, %p75;
	or.b64  	%rd190, %rd188, %rd189;
	shl.b64 	%rd191, %rd187, 2;
	selp.b64 	%rd192, 2, 0, %p76;
	or.b64  	%rd193, %rd191, %rd192;
	tex.2d.v4.u32.f32 	{%r336, %r337, %r338, %r339}, [%rd6, {%f7, %f14}];
	cvt.u16.u32 	%rs157, %r336;
	and.b16  	%rs158, %rs157, 255;
	setp.gt.u16 	%p77, %rs158, %rs3;
	selp.u64 	%rd194, 1, 0, %p77;
	or.b64  	%rd195, %rd190, %rd194;
	tex.2d.v4.u32.f32 	{%r340, %r341, %r342, %r343}, [%rd7, {%f7, %f14}];
	cvt.u16.u32 	%rs159, %r340;
	and.b16  	%rs160, %rs159, 255;
	setp.gt.u16 	%p78, %rs160, %rs4;
	selp.u64 	%rd196, 1, 0, %p78;
	or.b64  	%rd197, %rd193, %rd196;
	tex.2d.v4.u32.f32 	{%r344, %r345, %r346, %r347}, [%rd6, {%f1, %f14}];
	cvt.u16.u32 	%rs161, %r344;
	and.b16  	%rs162, %rs161, 255;
	setp.gt.u16 	%p79, %rs162, %rs3;
	tex.2d.v4.u32.f32 	{%r348, %r349, %r350, %r351}, [%rd7, {%f1, %f14}];
	cvt.u16.u32 	%rs163, %r348;
	and.b16  	%rs164, %rs163, 255;
	setp.gt.u16 	%p80, %rs164, %rs4;
	shl.b64 	%rd198, %rd195, 2;
	selp.b64 	%rd199, 2, 0, %p79;
	or.b64  	%rd200, %rd198, %rd199;
	shl.b64 	%rd201, %rd197, 2;
	selp.b64 	%rd202, 2, 0, %p80;
	or.b64  	%rd203, %rd201, %rd202;
	tex.2d.v4.u32.f32 	{%r352, %r353, %r354, %r355}, [%rd6, {%f8, %f14}];
	cvt.u16.u32 	%rs165, %r352;
	and.b16  	%rs166, %rs165, 255;
	setp.gt.u16 	%p81, %rs166, %rs3;
	selp.u64 	%rd204, 1, 0, %p81;
	or.b64  	%rd205, %rd200, %rd204;
	tex.2d.v4.u32.f32 	{%r356, %r357, %r358, %r359}, [%rd7, {%f8, %f14}];
	cvt.u16.u32 	%rs167, %r356;
	and.b16  	%rs168, %rs167, 255;
	setp.gt.u16 	%p82, %rs168, %rs4;
	selp.u64 	%rd206, 1, 0, %p82;
	or.b64  	%rd207, %rd203, %rd206;
	tex.2d.v4.u32.f32 	{%r360, %r361, %r362, %r363}, [%rd6, {%f9, %f14}];
	cvt.u16.u32 	%rs169, %r360;
	and.b16  	%rs170, %rs169, 255;
	setp.gt.u16 	%p83, %rs170, %rs3;
	tex.2d.v4.u32.f32 	{%r364, %r365, %r366, %r367}, [%rd7, {%f9, %f14}];
	cvt.u16.u32 	%rs171, %r364;
	and.b16  	%rs172, %rs171, 255;
	setp.gt.u16 	%p84, %rs172, %rs4;
	shl.b64 	%rd208, %rd205, 2;
	selp.b64 	%rd209, 2, 0, %p83;
	or.b64  	%rd210, %rd208, %rd209;
	shl.b64 	%rd211, %rd207, 2;
	selp.b64 	%rd212, 2, 0, %p84;
	or.b64  	%rd213, %rd211, %rd212;
	tex.2d.v4.u32.f32 	{%r368, %r369, %r370, %r371}, [%rd6, {%f10, %f14}];
	cvt.u16.u32 	%rs173, %r368;
	and.b16  	%rs174, %rs173, 255;
	setp.gt.u16 	%p85, %rs174, %rs3;
	selp.u64 	%rd214, 1, 0, %p85;
	or.b64  	%rd215, %rd210, %rd214;
	tex.2d.v4.u32.f32 	{%r372, %r373, %r374, %r375}, [%rd7, {%f10, %f14}];
	cvt.u16.u32 	%rs175, %r372;
	and.b16  	%rs176, %rs175, 255;
	setp.gt.u16 	%p86, %rs176, %rs4;
	selp.u64 	%rd216, 1, 0, %p86;
	or.b64  	%rd217, %rd213, %rd216;
	tex.2d.v4.u32.f32 	{%r376, %r377, %r378, %r379}, [%rd6, {%f11, %f14}];
	cvt.u16.u32 	%rs177, %r376;
	and.b16  	%rs178, %rs177, 255;
	setp.gt.u16 	%p87, %rs178, %rs3;
	tex.2d.v4.u32.f32 	{%r380, %r381, %r382, %r383}, [%rd7, {%f11, %f14}];
	cvt.u16.u32 	%rs179, %r380;
	and.b16  	%rs180, %rs179, 255;
	setp.gt.u16 	%p88, %rs180, %rs4;
	add.s32 	%r384, %r2, -2;
	cvt.rn.f32.s32 	%f15, %r384;
	shl.b64 	%rd218, %rd217, 2;
	selp.b64 	%rd219, 2, 0, %p88;
	or.b64  	%rd220, %rd218, %rd219;
	shl.b64 	%rd221, %rd215, 2;
	selp.b64 	%rd222, 2, 0, %p87;
	or.b64  	%rd223, %rd221, %rd222;
	tex.2d.v4.u32.f32 	{%r385, %r386, %r387, %r388}, [%rd6, {%f3, %f15}];
	cvt.u16.u32 	%rs181, %r385;
	and.b16  	%rs182, %rs181, 255;
	setp.gt.u16 	%p89, %rs182, %rs3;
	selp.u64 	%rd224, 1, 0, %p89;
	or.b64  	%rd225, %rd223, %rd224;
	tex.2d.v4.u32.f32 	{%r389, %r390, %r391, %r392}, [%rd7, {%f3, %f15}];
	cvt.u16.u32 	%rs183, %r389;
	and.b16  	%rs184, %rs183, 255;
	setp.gt.u16 	%p90, %rs184, %rs4;
	selp.u64 	%rd226, 1, 0, %p90;
	or.b64  	%rd227, %rd220, %rd226;
	tex.2d.v4.u32.f32 	{%r393, %r394, %r395, %r396}, [%rd6, {%f5, %f15}];
	cvt.u16.u32 	%rs185, %r393;
	and.b16  	%rs186, %rs185, 255;
	setp.gt.u16 	%p91, %rs186, %rs3;
	tex.2d.v4.u32.f32 	{%r397, %r398, %r399, %r400}, [%rd7, {%f5, %f15}];
	cvt.u16.u32 	%rs187, %r397;
	and.b16  	%rs188, %rs187, 255;
	setp.gt.u16 	%p92, %rs188, %rs4;
	shl.b64 	%rd228, %rd225, 2;
	selp.b64 	%rd229, 2, 0, %p91;
	or.b64  	%rd230, %rd228, %rd229;
	shl.b64 	%rd231, %rd227, 2;
	selp.b64 	%rd232, 2, 0, %p92;
	or.b64  	%rd233, %rd231, %rd232;
	tex.2d.v4.u32.f32 	{%r401, %r402, %r403, %r404}, [%rd6, {%f6, %f15}];
	cvt.u16.u32 	%rs189, %r401;
	and.b16  	%rs190, %rs189, 255;
	setp.gt.u16 	%p93, %rs190, %rs3;
	selp.u64 	%rd234, 1, 0, %p93;
	or.b64  	%rd235, %rd230, %rd234;
	tex.2d.v4.u32.f32 	{%r405, %r406, %r407, %r408}, [%rd7, {%f6, %f15}];
	cvt.u16.u32 	%rs191, %r405;
	and.b16  	%rs192, %rs191, 255;
	setp.gt.u16 	%p94, %rs192, %rs4;
	selp.u64 	%rd236, 1, 0, %p94;
	or.b64  	%rd237, %rd233, %rd236;
	tex.2d.v4.u32.f32 	{%r409, %r410, %r411, %r412}, [%rd6, {%f7, %f15}];
	cvt.u16.u32 	%rs193, %r409;
	and.b16  	%rs194, %rs193, 255;
	setp.gt.u16 	%p95, %rs194, %rs3;
	tex.2d.v4.u32.f32 	{%r413, %r414, %r415, %r416}, [%rd7, {%f7, %f15}];
	cvt.u16.u32 	%rs195, %r413;
	and.b16  	%rs196, %rs195, 255;
	setp.gt.u16 	%p96, %rs196, %rs4;
	shl.b64 	%rd238, %rd235, 2;
	selp.b64 	%rd239, 2, 0, %p95;
	or.b64  	%rd240, %rd238, %rd239;
	shl.b64 	%rd241, %rd237, 2;
	selp.b64 	%rd242, 2, 0, %p96;
	or.b64  	%rd243, %rd241, %rd242;
	tex.2d.v4.u32.f32 	{%r417, %r418, %r419, %r420}, [%rd6, {%f1, %f15}];
	cvt.u16.u32 	%rs197, %r417;
	and.b16  	%rs198, %rs197, 255;
	setp.gt.u16 	%p97, %rs198, %rs3;
	selp.u64 	%rd244, 1, 0, %p97;
	or.b64  	%rd245, %rd240, %rd244;
	tex.2d.v4.u32.f32 	{%r421, %r422, %r423, %r424}, [%rd7, {%f1, %f15}];
	cvt.u16.u32 	%rs199, %r421;
	and.b16  	%rs200, %rs199, 255;
	setp.gt.u16 	%p98, %rs200, %rs4;
	selp.u64 	%rd246, 1, 0, %p98;
	or.b64  	%rd247, %rd243, %rd246;
	tex.2d.v4.u32.f32 	{%r425, %r426, %r427, %r428}, [%rd6, {%f8, %f15}];
	cvt.u16.u32 	%rs201, %r425;
	and.b16  	%rs202, %rs201, 255;
	setp.gt.u16 	%p99, %rs202, %rs3;
	tex.2d.v4.u32.f32 	{%r429, %r430, %r431, %r432}, [%rd7, {%f8, %f15}];
	cvt.u16.u32 	%rs203, %r429;
	and.b16  	%rs204, %rs203, 255;
	setp.gt.u16 	%p100, %rs204, %rs4;
	shl.b64 	%rd248, %rd245, 2;
	selp.b64 	%rd249, 2, 0, %p99;
	or.b64  	%rd250, %rd248, %rd249;
	shl.b64 	%rd251, %rd247, 2;
	selp.b64 	%rd252, 2, 0, %p100;
	or.b64  	%rd253, %rd251, %rd252;
	tex.2d.v4.u32.f32 	{%r433, %r434, %r435, %r436}, [%rd6, {%f9, %f15}];
	cvt.u16.u32 	%rs205, %r433;
	and.b16  	%rs206, %rs205, 255;
	setp.gt.u16 	%p101, %rs206, %rs3;
	selp.u64 	%rd254, 1, 0, %p101;
	or.b64  	%rd255, %rd250, %rd254;
	tex.2d.v4.u32.f32 	{%r437, %r438, %r439, %r440}, [%rd7, {%f9, %f15}];
	cvt.u16.u32 	%rs207, %r437;
	and.b16  	%rs208, %rs207, 255;
	setp.gt.u16 	%p102, %rs208, %rs4;
	selp.u64 	%rd256, 1, 0, %p102;
	or.b64  	%rd257, %rd253, %rd256;
	tex.2d.v4.u32.f32 	{%r441, %r442, %r443, %r444}, [%rd6, {%f10, %f15}];
	cvt.u16.u32 	%rs209, %r441;
	and.b16  	%rs210, %rs209, 255;
	setp.gt.u16 	%p103, %rs210, %rs3;
	tex.2d.v4.u32.f32 	{%r445, %r446, %r447, %r448}, [%rd7, {%f10, %f15}];
	cvt.u16.u32 	%rs211, %r445;
	and.b16  	%rs212, %rs211, 255;
	setp.gt.u16 	%p104, %rs212, %rs4;
	shl.b64 	%rd258, %rd255, 2;
	selp.b64 	%rd259, 2, 0, %p103;
	or.b64  	%rd260, %rd258, %rd259;
	shl.b64 	%rd261, %rd257, 2;
	selp.b64 	%rd262, 2, 0, %p104;
	or.b64  	%rd263, %rd261, %rd262;
	tex.2d.v4.u32.f32 	{%r449, %r450, %r451, %r452}, [%rd6, {%f11, %f15}];
	cvt.u16.u32 	%rs213, %r449;
	and.b16  	%rs214, %rs213, 255;
	setp.gt.u16 	%p105, %rs214, %rs3;
	selp.u64 	%rd264, 1, 0, %p105;
	or.b64  	%rd265, %rd260, %rd264;
	tex.2d.v4.u32.f32 	{%r453, %r454, %r455, %r456}, [%rd7, {%f11, %f15}];
	cvt.u16.u32 	%rs215, %r453;
	and.b16  	%rs216, %rs215, 255;
	setp.gt.u16 	%p106, %rs216, %rs4;
	selp.u64 	%rd266, 1, 0, %p106;
	or.b64  	%rd267, %rd263, %rd266;
	add.s32 	%r457, %r2, -3;
	cvt.rn.f32.s32 	%f16, %r457;
	tex.2d.v4.u32.f32 	{%r458, %r459, %r460, %r461}, [%rd6, {%f3, %f16}];
	cvt.u16.u32 	%rs217, %r458;
	and.b16  	%rs218, %rs217, 255;
	setp.gt.u16 	%p107, %rs218, %rs3;
	tex.2d.v4.u32.f32 	{%r462, %r463, %r464, %r465}, [%rd7, {%f3, %f16}];
	cvt.u16.u32 	%rs219, %r462;
	and.b16  	%rs220, %rs219, 255;
	setp.gt.u16 	%p108, %rs220, %rs4;
	shl.b64 	%rd268, %rd265, 2;
	selp.b64 	%rd269, 2, 0, %p107;
	or.b64  	%rd270, %rd268, %rd269;
	shl.b64 	%rd271, %rd267, 2;
	selp.b64 	%rd272, 2, 0, %p108;
	or.b64  	%rd273, %rd271, %rd272;
	tex.2d.v4.u32.f32 	{%r466, %r467, %r468, %r469}, [%rd6, {%f5, %f16}];
	cvt.u16.u32 	%rs221, %r466;
	and.b16  	%rs222, %rs221, 255;
	setp.gt.u16 	%p109, %rs222, %rs3;
	selp.u64 	%rd274, 1, 0, %p109;
	or.b64  	%rd275, %rd270, %rd274;
	tex.2d.v4.u32.f32 	{%r470, %r471, %r472, %r473}, [%rd7, {%f5, %f16}];
	cvt.u16.u32 	%rs223, %r470;
	and.b16  	%rs224, %rs223, 255;
	setp.gt.u16 	%p110, %rs224, %rs4;
	selp.u64 	%rd276, 1, 0, %p110;
	or.b64  	%rd277, %rd273, %rd276;
	tex.2d.v4.u32.f32 	{%r474, %r475, %r476, %r477}, [%rd6, {%f6, %f16}];
	cvt.u16.u32 	%rs225, %r474;
	and.b16  	%rs226, %rs225, 255;
	setp.gt.u16 	%p111, %rs226, %rs3;
	tex.2d.v4.u32.f32 	{%r478, %r479, %r480, %r481}, [%rd7, {%f6, %f16}];
	cvt.u16.u32 	%rs227, %r478;
	and.b16  	%rs228, %rs227, 255;
	setp.gt.u16 	%p112, %rs228, %rs4;
	shl.b64 	%rd278, %rd275, 2;
	selp.b64 	%rd279, 2, 0, %p111;
	or.b64  	%rd280, %rd278, %rd279;
	shl.b64 	%rd281, %rd277, 2;
	selp.b64 	%rd282, 2, 0, %p112;
	or.b64  	%rd283, %rd281, %rd282;
	tex.2d.v4.u32.f32 	{%r482, %r483, %r484, %r485}, [%rd6, {%f7, %f16}];
	cvt.u16.u32 	%rs229, %r482;
	and.b16  	%rs230, %rs229, 255;
	setp.gt.u16 	%p113, %rs230, %rs3;
	selp.u64 	%rd284, 1, 0, %p113;
	or.b64  	%rd285, %rd280, %rd284;
	tex.2d.v4.u32.f32 	{%r486, %r487, %r488, %r489}, [%rd7, {%f7, %f16}];
	cvt.u16.u32 	%rs231, %r486;
	and.b16  	%rs232, %rs231, 255;
	setp.gt.u16 	%p114, %rs232, %rs4;
	selp.u64 	%rd286, 1, 0, %p114;
	or.b64  	%rd287, %rd283, %rd286;
	tex.2d.v4.u32.f32 	{%r490, %r491, %r492, %r493}, [%rd6, {%f1, %f16}];
	cvt.u16.u32 	%rs233, %r490;
	and.b16  	%rs234, %rs233, 255;
	setp.gt.u16 	%p115, %rs234, %rs3;
	tex.2d.v4.u32.f32 	{%r494, %r495, %r496, %r497}, [%rd7, {%f1, %f16}];
	cvt.u16.u32 	%rs235, %r494;
	and.b16  	%rs236, %rs235, 255;
	setp.gt.u16 	%p116, %rs236, %rs4;
	shl.b64 	%rd288, %rd285, 2;
	selp.b64 	%rd289, 2, 0, %p115;
	or.b64  	%rd290, %rd288, %rd289;
	shl.b64 	%rd291, %rd287, 2;
	selp.b64 	%rd292, 2, 0, %p116;
	or.b64  	%rd293, %rd291, %rd292;
	tex.2d.v4.u32.f32 	{%r498, %r499, %r500, %r501}, [%rd6, {%f8, %f16}];
	cvt.u16.u32 	%rs237, %r498;
	and.b16  	%rs238, %rs237, 255;
	setp.gt.u16 	%p117, %rs238, %rs3;
	selp.u64 	%rd294, 1, 0, %p117;
	or.b64  	%rd295, %rd290, %rd294;
	tex.2d.v4.u32.f32 	{%r502, %r503, %r504, %r505}, [%rd7, {%f8, %f16}];
	cvt.u16.u32 	%rs239, %r502;
	and.b16  	%rs240, %rs239, 255;
	setp.gt.u16 	%p118, %rs240, %rs4;
	selp.u64 	%rd296, 1, 0, %p118;
	or.b64  	%rd297, %rd293, %rd296;
	tex.2d.v4.u32.f32 	{%r506, %r507, %r508, %r509}, [%rd6, {%f9, %f16}];
	cvt.u16.u32 	%rs241, %r506;
	and.b16  	%rs242, %rs241, 255;
	setp.gt.u16 	%p119, %rs242, %rs3;
	tex.2d.v4.u32.f32 	{%r510, %r511, %r512, %r513}, [%rd7, {%f9, %f16}];
	cvt.u16.u32 	%rs243, %r510;
	and.b16  	%rs244, %rs243, 255;
	setp.gt.u16 	%p120, %rs244, %rs4;
	shl.b64 	%rd298, %rd295, 2;
	selp.b64 	%rd299, 2, 0, %p119;
	or.b64  	%rd300, %rd298, %rd299;
	shl.b64 	%rd301, %rd297, 2;
	selp.b64 	%rd302, 2, 0, %p120;
	or.b64  	%rd303, %rd301, %rd302;
	tex.2d.v4.u32.f32 	{%r514, %r515, %r516, %r517}, [%rd6, {%f10, %f16}];
	cvt.u16.u32 	%rs245, %r514;
	and.b16  	%rs246, %rs245, 255;
	setp.gt.u16 	%p121, %rs246, %rs3;
	selp.u64 	%rd304, 1, 0, %p121;
	or.b64  	%rd1, %rd300, %rd304;
	tex.2d.v4.u32.f32 	{%r518, %r519, %r520, %r521}, [%rd7, {%f10, %f16}];
	cvt.u16.u32 	%rs247, %r518;
	and.b16  	%rs248, %rs247, 255;
	setp.gt.u16 	%p122, %rs248, %rs4;
	selp.u64 	%rd305, 1, 0, %p122;
	or.b64  	%rd2, %rd303, %rd305;
	tex.2d.v4.u32.f32 	{%r3, %r522, %r523, %r524}, [%rd6, {%f11, %f16}];
	tex.2d.v4.u32.f32 	{%r4, %r525, %r526, %r527}, [%rd7, {%f11, %f16}];
	setp.ge.u32 	%p123, %r2, %r5;
	@%p123 bra 	$L__BB0_2;
	ld.param.u64 	%rd321, [_Z21censusTransformKernelPyS_jjmyy_param_1];
	ld.param.u64 	%rd320, [_Z21censusTransformKernelPyS_jjmyy_param_0];
	cvt.u16.u32 	%rs249, %r4;
	and.b16  	%rs250, %rs249, 255;
	setp.gt.u16 	%p124, %rs250, %rs4;
	cvt.u16.u32 	%rs252, %r3;
	and.b16  	%rs253, %rs252, 255;
	setp.gt.u16 	%p125, %rs253, %rs3;
	cvta.to.global.u64 	%rd306, %rd320;
	cvta.to.global.u64 	%rd307, %rd321;
	shl.b64 	%rd308, %rd2, 2;
	selp.b64 	%rd309, 2, 0, %p124;
	or.b64  	%rd310, %rd308, %rd309;
	shl.b64 	%rd311, %rd1, 2;
	selp.b64 	%rd312, 2, 0, %p125;
	or.b64  	%rd313, %rd311, %rd312;
	cvt.u64.u32 	%rd314, %r2;
	cvt.s64.s32 	%rd315, %r1;
	mad.lo.s64 	%rd316, %rd5, %rd314, %rd315;
	shl.b64 	%rd317, %rd316, 3;
	add.s64 	%rd318, %rd306, %rd317;
	st.global.u64 	[%rd318], %rd313;
	add.s64 	%rd319, %rd307, %rd317;
	st.global.u64 	[%rd319], %rd310;
$L__BB0_2:
	ret;

}


// ===== COMPILED SASS (sm_100) =====

	.target	sm_100

	.elftype	@"ET_EXEC"


//--------------------- .note.nv.tkinfo           --------------------------
	.section	.note.nv.tkinfo,"",@"SHT_NOTE"
	.sectionflags	@"SHF_NOTE_NV_TKINFO"
	.tkinfo
        /*0018*/ 	.word	0x00000002
        /*0030*/ 	.string	""
        /*0030*/ 	.string	"ptxas"
        /*0030*/ 	.string	"Cuda compilation tools, release 13.0, V13.0.88"
        /*0030*/ 	.string	"Build cuda_13.0.r13.0/compiler.36424714_0"
        /*0030*/ 	.string	"-arch sm_100 -m 64 "



//--------------------- .note.nv.cuinfo           --------------------------
	.section	.note.nv.cuinfo,"",@"SHT_NOTE"
	.sectionflags	@"SHF_NOTE_NV_CUINFO"
        /*0018*/ 	.short	0x0002
        /*001a*/ 	.short	0x0064
        /*001c*/ 	.short	0x0082
	.zero		2


//--------------------- .nv.info                  --------------------------
	.section	.nv.info,"",@"SHT_CUDA_INFO"
	.align	4


	//----- nvinfo : EIATTR_REGCOUNT
	.align		4
        /*0000*/ 	.byte	0x04, 0x2f
        /*0002*/ 	.short	(.L_1 - .L_0)
	.align		4
.L_0:
        /*0004*/ 	.word	index@(_Z21censusTransformKernelPyS_jjmyy)
        /*0008*/ 	.word	0x00000030


	//----- nvinfo : EIATTR_FRAME_SIZE
	.align		4
.L_1:
        /*000c*/ 	.byte	0x04, 0x11
        /*000e*/ 	.short	(.L_3 - .L_2)
	.align		4
.L_2:
        /*0010*/ 	.word	index@(_Z21censusTransformKernelPyS_jjmyy)
        /*0014*/ 	.word	0x00000000


	//----- nvinfo : EIATTR_MIN_STACK_SIZE
	.align		4
.L_3:
        /*0018*/ 	.byte	0x04, 0x12
        /*001a*/ 	.short	(.L_5 - .L_4)
	.align		4
.L_4:
        /*001c*/ 	.word	index@(_Z21censusTransformKernelPyS_jjmyy)
        /*0020*/ 	.word	0x00000000
.L_5:


//--------------------- .nv.compat                --------------------------
	.section	.nv.compat,"",@"SHT_CUDA_COMPAT_INFO"
	.align	4
        /*0000*/ 	.byte	0x02, 0x09, 0x00, 0x00, 0x02, 0x02, 0x02, 0x00, 0x02, 0x05, 0x05, 0x00, 0x03, 0x07, 0x01, 0x01
        /*0010*/ 	.byte	0x02, 0x03, 0x00, 0x00, 0x02, 0x06, 0x01, 0x00, 0x04, 0x0b, 0x08, 0x00, 0x09, 0x00, 0x00, 0x00
        /*0020*/ 	.byte	0x00, 0x00, 0x00, 0x00


//--------------------- .nv.info._Z21censusTransformKernelPyS_jjmyy --------------------------
	.section	.nv.info._Z21censusTransformKernelPyS_jjmyy,"",@"SHT_CUDA_INFO"
	.sectionflags	@""
	.align	4


	//----- nvinfo : EIATTR_CUDA_API_VERSION
	.align		4
        /*0000*/ 	.byte	0x04, 0x37
        /*0002*/ 	.short	(.L_7 - .L_6)
.L_6:
        /*0004*/ 	.word	0x00000082


	//----- nvinfo : EIATTR_KPARAM_INFO
	.align		4
.L_7:
        /*0008*/ 	.byte	0x04, 0x17
        /*000a*/ 	.short	(.L_9 - .L_8)
.L_8:
        /*000c*/ 	.word	0x00000000
        /*0010*/ 	.short	0x0006
        /*0012*/ 	.short	0x0028
        /*0014*/ 	.byte	0x00, 0xf0, 0x21, 0x00


	//----- nvinfo : EIATTR_KPARAM_INFO
	.align		4
.L_9:
        /*0018*/ 	.byte	0x04, 0x17
        /*001a*/ 	.short	(.L_11 - .L_10)
.L_10:
        /*001c*/ 	.word	0x00000000
        /*0020*/ 	.short	0x0005
        /*0022*/ 	.short	0x0020
        /*0024*/ 	.byte	0x00, 0xf0, 0x21, 0x00


	//----- nvinfo : EIATTR_KPARAM_INFO
	.align		4
.L_11:
        /*0028*/ 	.byte	0x04, 0x17
        /*002a*/ 	.short	(.L_13 - .L_12)
.L_12:
        /*002c*/ 	.word	0x00000000
        /*0030*/ 	.short	0x0004
        /*0032*/ 	.short	0x0018
        /*0034*/ 	.byte	0x00, 0xf0, 0x21, 0x00


	//----- nvinfo : EIATTR_KPARAM_INFO
	.align		4
.L_13:
        /*0038*/ 	.byte	0x04, 0x17
        /*003a*/ 	.short	(.L_15 - .L_14)
.L_14:
        /*003c*/ 	.word	0x00000000
        /*0040*/ 	.short	0x0003
        /*0042*/ 	.short	0x0014
        /*0044*/ 	.byte	0x00, 0xf0, 0x11, 0x00


	//----- nvinfo : EIATTR_KPARAM_INFO
	.align		4
.L_15:
        /*0048*/ 	.byte	0x04, 0x17
        /*004a*/ 	.short	(.L_17 - .L_16)
.L_16:
        /*004c*/ 	.word	0x00000000
        /*0050*/ 	.short	0x0002
        /*0052*/ 	.short	0x0010
        /*0054*/ 	.byte	0x00, 0xf0, 0x11, 0x00


	//----- nvinfo : EIATTR_KPARAM_INFO
	.align		4
.L_17:
        /*0058*/ 	.byte	0x04, 0x17
        /*005a*/ 	.short	(.L_19 - .L_18)
.L_18:
        /*005c*/ 	.word	0x00000000
        /*0060*/ 	.short	0x0001
        /*0062*/ 	.short	0x0008
        /*0064*/ 	.byte	0x00, 0xf5, 0x21, 0x00


	//----- nvinfo : EIATTR_KPARAM_INFO
	.align		4
.L_19:
        /*0068*/ 	.byte	0x04, 0x17
        /*006a*/ 	.short	(.L_21 - .L_20)
.L_20:
        /*006c*/ 	.word	0x00000000
        /*0070*/ 	.short	0x0000
        /*0072*/ 	.short	0x0000
        /*0074*/ 	.byte	0x00, 0xf5, 0x21, 0x00


	//----- nvinfo : EIATTR_SPARSE_MMA_MASK
	.align		4
.L_21:
        /*0078*/ 	.byte	0x03, 0x50
        /*007a*/ 	.short	0x0000


	//----- nvinfo : EIATTR_MAXREG_COUNT
	.align		4
        /*007c*/ 	.byte	0x03, 0x1b
        /*007e*/ 	.short	0x00ff


	//----- nvinfo : EIATTR_MERCURY_ISA_VERSION
	.align		4
        /*0080*/ 	.byte	0x03, 0x5f
        /*0082*/ 	.short	0x0101


	//----- nvinfo : EIATTR_VRC_CTA_INIT_COUNT
	.align		4
        /*0084*/ 	.byte	0x02, 0x4a
	.zero		1
	.zero		1


	//----- nvinfo : EIATTR_EXIT_INSTR_OFFSETS
	.align		4
        /*0088*/ 	.byte	0x04, 0x1c
        /*008a*/ 	.short	(.L_23 - .L_22)


	//   ....[0]....
.L_22:
        /*008c*/ 	.word	0x00003850


	//   ....[1]....
        /*0090*/ 	.word	0x00003b00


	//----- nvinfo : EIATTR_CBANK_PARAM_SIZE
	.align		4
.L_23:
        /*0094*/ 	.byte	0x03, 0x19
        /*0096*/ 	.short	0x0030


	//----- nvinfo : EIATTR_PARAM_CBANK
	.align		4
        /*0098*/ 	.byte	0x04, 0x0a
        /*009a*/ 	.short	(.L_25 - .L_24)
	.align		4
.L_24:
        /*009c*/ 	.word	index@(.nv.constant0._Z21censusTransformKernelPyS_jjmyy)
        /*00a0*/ 	.short	0x0380
        /*00a2*/ 	.short	0x0030


	//----- nvinfo : EIATTR_SW_WAR
	.align		4
.L_25:
        /*00a4*/ 	.byte	0x04, 0x36
        /*00a6*/ 	.short	(.L_27 - .L_26)
.L_26:
        /*00a8*/ 	.word	0x00000008
.L_27:


//--------------------- .nv.callgraph             --------------------------
	.section	.nv.callgraph,"",@"SHT_CUDA_CALLGRAPH"
	.align	4
	.sectionentsize	8
	.align		4
        /*0000*/ 	.word	0x00000000
	.align		4
        /*0004*/ 	.word	0xffffffff
	.align		4
        /*0008*/ 	.word	0x00000000
	.align		4
        /*000c*/ 	.word	0xfffffffe
	.align		4
        /*0010*/ 	.word	0x00000000
	.align		4
        /*0014*/ 	.word	0xfffffffd
	.align		4
        /*0018*/ 	.word	0x00000000
	.align		4
        /*001c*/ 	.word	0xfffffffc


//--------------------- .text._Z21censusTransformKernelPyS_jjmyy --------------------------
	.section	.text._Z21censusTransformKernelPyS_jjmyy,"ax",@progbits
	.align	128
        .global         _Z21censusTransformKernelPyS_jjmyy
        .type           _Z21censusTransformKernelPyS_jjmyy,@function
        .size           _Z21censusTransformKernelPyS_jjmyy,(.L_x_1 - _Z21censusTransformKernelPyS_jjmyy)
        .other          _Z21censusTransformKernelPyS_jjmyy,@"STO_CUDA_ENTRY STV_DEFAULT"
_Z21censusTransformKernelPyS_jjmyy:
.text._Z21censusTransformKernelPyS_jjmyy:
[----:B------:R-:W-:Y:S01]  /*0000*/  LDC R1, c[0x0][0x37c] ;  /* 0x0000df00ff017b82 */ /* 0x000fe20000000800 */
[----:B------:R-:W0:Y:S01]  /*0010*/  S2R R44, SR_CTAID.X ;  /* 0x00000000002c7919 */ /* 0x000e220000002500 */
[----:B------:R-:W0:Y:S01]  /*0020*/  LDCU UR5, c[0x0][0x360] ;  /* 0x00006c00ff0577ac */ /* 0x000e220008000800 */
[----:B------:R-:W-:Y:S01]  /*0030*/  IMAD.MOV.U32 R2, RZ, RZ, -0x3e000000 ;  /* 0xc2000000ff027424 */ /* 0x000fe200078e00ff */
[----:B------:R-:W0:Y:S01]  /*0040*/  S2R R45, SR_TID.X ;  /* 0x00000000002d7919 */ /* 0x000e220000002100 */
[----:B------:R-:W1:Y:S01]  /*0050*/  LDCU UR7, c[0x0][0x364] ;  /* 0x00006c80ff0777ac */ /* 0x000e620008000800 */
[----:B------:R-:W1:Y:S01]  /*0060*/  S2R R0, SR_CTAID.Y ;  /* 0x0000000000007919 */ /* 0x000e620000002600 */
[----:B------:R-:W2:Y:S01]  /*0070*/  LDCU UR6, c[0x0][0x3a8] ;  /* 0x00007500ff0677ac */ /* 0x000ea20008000800 */
[----:B------:R-:W1:Y:S01]  /*0080*/  S2R R3, SR_TID.Y ;  /* 0x0000000000037919 */ /* 0x000e620000002200 */
[----:B------:R-:W3:Y:S01]  /*0090*/  LDCU UR4, c[0x0][0x3a0] ;  /* 0x00007400ff0477ac */ /* 0x000ee20008000800 */
[----:B0-----:R-:W-:Y:S01]  /*00a0*/  IMAD R44, R44, UR5, R45 ;  /* 0x000000052c2c7c24 */ /* 0x001fe2000f8e022d */
[----:B------:R-:W-:-:S03]  /*00b0*/  UMOV UR5, URZ ;  /* 0x000000ff00057c82 */ /* 0x000fc60008000000 */
[C---:B------:R-:W-:Y:S01]  /*00c0*/  VIADD R30, R44.reuse, 0x3 ;  /* 0x000000032c1e7836 */ /* 0x040fe20000000000 */
[----:B------:R-:W-:Y:S01]  /*00d0*/  I2FP.F32.S32 R24, R44 ;  /* 0x0000002c00187245 */ /* 0x000fe20000201400 */
[----:B------:R-:W-:Y:S02]  /*00e0*/  VIADD R26, R44, 0x2 ;  /* 0x000000022c1a7836 */ /* 0x000fe40000000000 */
[----:B-1----:R-:W-:Y:S01]  /*00f0*/  IMAD R0, R0, UR7, R3 ;  /* 0x0000000700007c24 */ /* 0x002fe2000f8e0203 */
[----:B------:R-:W-:Y:S01]  /*0100*/  I2FP.F32.S32 R30, R30 ;  /* 0x0000001e001e7245 */ /* 0x000fe20000201400 */
[----:B------:R-:W-:Y:S01]  /*0110*/  VIADD R8, R44, 0x1 ;  /* 0x000000012c087836 */ /* 0x000fe20000000000 */
[----:B------:R-:W-:Y:S01]  /*0120*/  I2FP.F32.S32 R26, R26 ;  /* 0x0000001a001a7245 */ /* 0x000fe20000201400 */
[----:B------:R-:W-:Y:S01]  /*0130*/  VIADD R17, R0, 0x3 ;  /* 0x0000000300117836 */ /* 0x000fe20000000000 */
[----:B------:R-:W-:Y:S01]  /*0140*/  I2FP.F32.U32 R25, R0 ;  /* 0x0000000000197245 */ /* 0x000fe20000201000 */
[C---:B------:R-:W-:Y:S01]  /*0150*/  VIADD R16, R44.reuse, 0x4 ;  /* 0x000000042c107836 */ /* 0x040fe20000000000 */
[----:B------:R-:W-:Y:S01]  /*0160*/  UMOV UR7, URZ ;  /* 0x000000ff00077c82 */ /* 0x000fe20008000000 */
[C---:B------:R-:W-:Y:S01]  /*0170*/  VIADD R20, R44.reuse, 0xffffffff ;  /* 0xffffffff2c147836 */ /* 0x040fe20000000000 */
[----:B------:R-:W-:Y:S01]  /*0180*/  I2FP.F32.U32 R17, R17 ;  /* 0x0000001100117245 */ /* 0x000fe20000201000 */
[----:B------:R-:W-:Y:S01]  /*0190*/  VIADD R28, R44, 0xfffffffe ;  /* 0xfffffffe2c1c7836 */ /* 0x000fe20000000000 */
[----:B------:R-:W-:Y:S01]  /*01a0*/  I2FP.F32.S32 R8, R8 ;  /* 0x0000000800087245 */ /* 0x000fe20000201400 */
[----:B------:R-:W-:Y:S01]  /*01b0*/  IMAD.MOV.U32 R4, RZ, RZ, R30 ;  /* 0x000000ffff047224 */ /* 0x000fe200078e001e */
[----:B------:R-:W-:Y:S01]  /*01c0*/  I2FP.F32.S32 R16, R16 ;  /* 0x0000001000107245 */ /* 0x000fe20000201400 */
[----:B------:R-:W-:-:S02]  /*01d0*/  IMAD.MOV.U32 R5, RZ, RZ, R17 ;  /* 0x000000ffff057224 */ /* 0x000fc400078e0011 */
[----:B------:R-:W-:Y:S01]  /*01e0*/  IMAD.MOV.U32 R6, RZ, RZ, R26 ;  /* 0x000000ffff067224 */ /* 0x000fe200078e001a */
[----:B--2---:R-:W5:Y:S01]  /*01f0*/  TEX.LL RZ, R3, R24, R2, UR6, 2D, 0x1 ;  /* 0x28ff060218037f60 */ /* 0x004f6200089e01ff */
[----:B------:R0:W5:Y:S01]  /*0200*/  TEX.LL RZ, R35, R4, R2, UR6, 2D, 0x1 ;  /* 0x28ff060204237f60 */ /* 0x00016200089e01ff */
[--C-:B------:R-:W-:Y:S01]  /*0210*/  IMAD.MOV.U32 R7, RZ, RZ, R17.reuse ;  /* 0x000000ffff077224 */ /* 0x100fe200078e0011 */
[----:B------:R-:W-:Y:S01]  /*0220*/  I2FP.F32.S32 R20, R20 ;  /* 0x0000001400147245 */ /* 0x000fe20000201400 */
[----:B------:R-:W-:Y:S01]  /*0230*/  IMAD.MOV.U32 R22, RZ, RZ, R24 ;  /* 0x000000ffff167224 */ /* 0x000fe200078e0018 */
[----:B------:R-:W-:Y:S01]  /*0240*/  I2FP.F32.S32 R28, R28 ;  /* 0x0000001c001c7245 */ /* 0x000fe20000201400 */
[--C-:B------:R-:W-:Y:S01]  /*0250*/  IMAD.MOV.U32 R9, RZ, RZ, R17.reuse ;  /* 0x000000ffff097224 */ /* 0x100fe200078e0011 */
[----:B------:R1:W5:Y:S01]  /*0260*/  TEX.LL RZ, R34, R6, R2, UR6, 2D, 0x1 ;  /* 0x28ff060206227f60 */ /* 0x00036200089e01ff */
[--C-:B------:R-:W-:Y:S02]  /*0270*/  IMAD.MOV.U32 R23, RZ, RZ, R17.reuse ;  /* 0x000000ffff177224 */ /* 0x100fe400078e0011 */
[--C-:B------:R-:W-:Y:S01]  /*0280*/  IMAD.MOV.U32 R21, RZ, RZ, R17.reuse ;  /* 0x000000ffff157224 */ /* 0x100fe200078e0011 */
[----:B------:R-:W5:Y:S01]  /*0290*/  TEX.LL RZ, R33, R8, R2, UR6, 2D, 0x1 ;  /* 0x28ff060208217f60 */ /* 0x000f6200089e01ff */
[----:B------:R-:W-:Y:S01]  /*02a0*/  TEX.LL RZ, R32, R16, R2, UR6, 2D, 0x1 ;  /* 0x28ff060210207f60 */ /* 0x000fe200089e01ff */
[----:B------:R-:W5:Y:S01]  /*02b0*/  TEX.LL RZ, R22, R22, R2, UR6, 2D, 0x1 ;  /* 0x28ff060216167f60 */ /* 0x000f6200089e01ff */
[----:B------:R-:W-:Y:S01]  /*02c0*/  TEX.LL RZ, R19, R20, R2, UR6, 2D, 0x1 ;  /* 0x28ff060214137f60 */ /* 0x000fe200089e01ff */
[----:B---3--:R-:W5:Y:S01]  /*02d0*/  TEX.LL RZ, R18, R24, R2, UR4, 2D, 0x1 ;  /* 0x28ff040218127f60 */ /* 0x008f6200089e01ff */
[----:B------:R-:W5:Y:S01]  /*02e0*/  TEX.LL RZ, R12, R16, R2, UR4, 2D, 0x1 ;  /* 0x28ff0402100c7f60 */ /* 0x000f6200089e01ff */
[----:B------:R-:W-:-:S02]  /*02f0*/  IMAD.MOV.U32 R31, RZ, RZ, R17 ;  /* 0x000000ffff1f7224 */ /* 0x000fc400078e0011 */
[--C-:B------:R-:W-:Y:S02]  /*0300*/  IMAD.MOV.U32 R27, RZ, RZ, R17.reuse ;  /* 0x000000ffff1b7224 */ /* 0x100fe400078e0011 */
[----:B------:R-:W-:Y:S02]  /*0310*/  IMAD.MOV.U32 R36, RZ, RZ, R28 ;  /* 0x000000ffff247224 */ /* 0x000fe400078e001c */
[--C-:B------:R-:W-:Y:S01]  /*0320*/  IMAD.MOV.U32 R37, RZ, RZ, R17.reuse ;  /* 0x000000ffff257224 */ /* 0x100fe200078e0011 */
[----:B------:R-:W5:Y:S01]  /*0330*/  TEX.LL RZ, R15, R30, R2, UR4, 2D, 0x1 ;  /* 0x28ff04021e0f7f60 */ /* 0x000f6200089e01ff */
[----:B------:R-:W5:Y:S02]  /*0340*/  TEX.LL RZ, R14, R26, R2, UR4, 2D, 0x1 ;  /* 0x28ff04021a0e7f60 */ /* 0x000f6400089e01ff */
[----:B------:R-:W-:Y:S01]  /*0350*/  TEX.LL RZ, R13, R36, R2, UR6, 2D, 0x1 ;  /* 0x28ff0602240d7f60 */ /* 0x000fe200089e01ff */
[----:B0-----:R-:W-:Y:S02]  /*0360*/  VIADD R4, R44, 0xfffffffd ;  /* 0xfffffffd2c047836 */ /* 0x001fe40000000000 */
[----:B------:R-:W-:-:S02]  /*0370*/  IMAD.MOV.U32 R11, RZ, RZ, R17 ;  /* 0x000000ffff0b7224 */ /* 0x000fc400078e0011 */
[----:B------:R-:W-:Y:S01]  /*0380*/  IMAD.MOV.U32 R29, RZ, RZ, R17 ;  /* 0x000000ffff1d7224 */ /* 0x000fe200078e0011 */
[----:B------:R-:W-:Y:S01]  /*0390*/  I2FP.F32.S32 R4, R4 ;  /* 0x0000000400047245 */ /* 0x000fe20000201400 */
[----:B-1----:R-:W-:-:S04]  /*03a0*/  IMAD.MOV.U32 R6, RZ, RZ, R24 ;  /* 0x000000ffff067224 */ /* 0x002fc800078e0018 */
[----:B------:R-:W-:-:S06]  /*03b0*/  IMAD.MOV.U32 R10, RZ, RZ, R4 ;  /* 0x000000ffff0a7224 */ /* 0x000fcc00078e0004 */
[----:B------:R-:W-:Y:S01]  /*03c0*/  TEX.LL RZ, R10, R10, R2, UR6, 2D, 0x1 ;  /* 0x28ff06020a0a7f60 */ /* 0x000fe200089e01ff */
[----:B------:R-:W5:Y:S01]  /*03d0*/  TEX.LL RZ, R31, R8, R2, UR4, 2D, 0x1 ;  /* 0x28ff0402081f7f60 */ /* 0x000f6200089e01ff */
[----:B------:R0:W5:Y:S01]  /*03e0*/  TEX.LL RZ, R6, R6, R2, UR4, 2D, 0x1 ;  /* 0x28ff040206067f60 */ /* 0x00016200089e01ff */
[----:B------:R-:W-:Y:S01]  /*03f0*/  TEX.LL RZ, R21, R20, R2, UR4, 2D, 0x1 ;  /* 0x28ff040214157f60 */ /* 0x000fe200089e01ff */
[----:B------:R-:W5:Y:S01]  /*0400*/  TEX.LL RZ, R27, R28, R2, UR4, 2D, 0x1 ;  /* 0x28ff04021c1b7f60 */ /* 0x000f6200089e01ff */
[----:B------:R1:W5:Y:S01]  /*0410*/  TEX.LL RZ, R23, R4, R2, UR4, 2D, 0x1 ;  /* 0x28ff040204177f60 */ /* 0x00036200089e01ff */
[----:B0-----:R-:W-:-:S05]  /*0420*/  VIADD R7, R0, 0x2 ;  /* 0x0000000200077836 */ /* 0x001fca0000000000 */
[----:B------:R-:W-:Y:S01]  /*0430*/  I2FP.F32.U32 R7, R7 ;  /* 0x0000000700077245 */ /* 0x000fe20000201000 */
[----:B------:R-:W-:-:S04]  /*0440*/  DEPBAR.LE SB5, 0xb ;  /* 0x0000d2c00000791a */ /* 0x000fc80000000000 */
[----:B------:R-:W-:Y:S02]  /*0450*/  LOP3.LUT R3, R3, 0xff, RZ, 0xc0, !PT ;  /* 0x000000ff03037812 */ /* 0x000fe400078ec0ff */
[----:B------:R-:W-:-:S04]  /*0460*/  LOP3.LUT R36, R35, 0xff, RZ, 0xc0, !PT ;  /* 0x000000ff23247812 */ /* 0x000fc800078ec0ff */
[----:B------:R-:W-:Y:S01]  /*0470*/  ISETP.GT.U32.AND P5, PT, R36, R3, PT ;  /* 0x000000032400720c */ /* 0x000fe20003fa4070 */
[----:B------:R-:W-:-:S04]  /*0480*/  DEPBAR.LE SB5, 0x8 ;  /* 0x0000d2000000791a */ /* 0x000fc80000000000 */
[----:B------:R-:W-:Y:S02]  /*0490*/  LOP3.LUT R34, R34, 0xff, RZ, 0xc0, !PT ;  /* 0x000000ff22227812 */ /* 0x000fe400078ec0ff */
[----:B------:R-:W-:Y:S02]  /*04a0*/  LOP3.LUT R38, R33, 0xff, RZ, 0xc0, !PT ;  /* 0x000000ff21267812 */ /* 0x000fe400078ec0ff */
[----:B------:R-:W-:Y:S01]  /*04b0*/  LOP3.LUT R22, R22, 0xff, RZ, 0xc0, !PT ;  /* 0x000000ff16167812 */ /* 0x000fe200078ec0ff */
[----:B------:R-:W-:-:S04]  /*04c0*/  DEPBAR.LE SB5, 0x6 ;  /* 0x0000d1800000791a */ /* 0x000fc80000000000 */
[----:B-1----:R-:W-:Y:S02]  /*04d0*/  LOP3.LUT R5, R18, 0xff, RZ, 0xc0, !PT ;  /* 0x000000ff12057812 */ /* 0x002fe400078ec0ff */
[----:B------:R-:W-:Y:S02]  /*04e0*/  LOP3.LUT R12, R12, 0xff, RZ, 0xc0, !PT ;  /* 0x000000ff0c0c7812 */ /* 0x000fe400078ec0ff */
[----:B------:R-:W-:Y:S02]  /*04f0*/  ISETP.GT.U32.AND P0, PT, R22, R3, PT ;  /* 0x000000031600720c */ /* 0x000fe40003f04070 */
[----:B------:R-:W-:Y:S02]  /*0500*/  ISETP.GT.U32.AND P6, PT, R12, R5, PT ;  /* 0x000000050c00720c */ /* 0x000fe40003fc4070 */
[----:B------:R-:W-:Y:S01]  /*0510*/  LOP3.LUT R22, R19, 0xff, RZ, 0xc0, !PT ;  /* 0x000000ff13167812 */ /* 0x000fe200078ec0ff */
[----:B------:R-:W-:-:S04]  /*0520*/  DEPBAR.LE SB5, 0x5 ;  /* 0x0000d1400000791a */ /* 0x000fc80000000000 */
[----:B------:R-:W-:Y:S02]  /*0530*/  LOP3.LUT R12, R15, 0xff, RZ, 0xc0, !PT ;  /* 0x000000ff0f0c7812 */ /* 0x000fe400078ec0ff */
[----:B------:R-:W-:Y:S02]  /*0540*/  LOP3.LUT R32, R32, 0xff, RZ, 0xc0, !PT ;  /* 0x000000ff20207812 */ /* 0x000fe400078ec0ff */
[----:B------:R-:W-:Y:S02]  /*0550*/  SEL R18, RZ, 0x1, !P5 ;  /* 0x00000001ff127807 */ /* 0x000fe40006800000 */
[----:B------:R-:W-:Y:S02]  /*0560*/  ISETP.GT.U32.AND P3, PT, R38, R3, PT ;  /* 0x000000032600720c */ /* 0x000fe40003f64070 */
[----:B------:R-:W-:Y:S02]  /*0570*/  ISETP.GT.U32.AND P5, PT, R12, R5, PT ;  /* 0x000000050c00720c */ /* 0x000fe40003fa4070 */
[-C--:B------:R-:W-:Y:S01]  /*0580*/  ISETP.GT.U32.AND P1, PT, R22, R3.reuse, PT ;  /* 0x000000031600720c */ /* 0x080fe20003f24070 */
[----:B------:R-:W-:Y:S01]  /*0590*/  VIADD R22, R44, 0xfffffffc ;  /* 0xfffffffc2c167836 */ /* 0x000fe20000000000 */
[----:B------:R-:W-:-:S02]  /*05a0*/  ISETP.GT.U32.AND P4, PT, R34, R3, PT ;  /* 0x000000032200720c */ /* 0x000fc40003f84070 */
[----:B------:R-:W-:Y:S01]  /*05b0*/  ISETP.GT.U32.AND P2, PT, R32, R3, PT ;  /* 0x000000032000720c */ /* 0x000fe20003f44070 */
[----:B------:R-:W-:-:S04]  /*05c0*/  DEPBAR.LE SB5, 0x3 ;  /* 0x0000d0c00000791a */ /* 0x000fc80000000000 */
[----:B------:R-:W-:Y:S02]  /*05d0*/  LOP3.LUT R14, R14, 0xff, RZ, 0xc0, !PT ;  /* 0x000000ff0e0e7812 */ /* 0x000fe400078ec0ff */
[----:B------:R-:W-:Y:S02]  /*05e0*/  SEL R32, RZ, 0x1, !P3 ;  /* 0x00000001ff207807 */ /* 0x000fe40005800000 */
[----:B------:R-:W-:Y:S01]  /*05f0*/  LOP3.LUT R12, R31, 0xff, RZ, 0xc0, !PT ;  /* 0x000000ff1f0c7812 */ /* 0x000fe200078ec0ff */
[----:B------:R-:W-:Y:S01]  /*0600*/  IMAD.MOV.U32 R31, RZ, RZ, R7 ;  /* 0x000000ffff1f7224 */ /* 0x000fe200078e0007 */
[----:B------:R-:W-:-:S04]  /*0610*/  DEPBAR.LE SB5, 0x2 ;  /* 0x0000d0800000791a */ /* 0x000fc80000000000 */
[----:B------:R-:W-:Y:S02]  /*0620*/  LOP3.LUT R6, R6, 0xff, RZ, 0xc0, !PT ;  /* 0x000000ff06067812 */ /* 0x000fe400078ec0ff */
[----:B------:R-:W-:Y:S02]  /*0630*/  ISETP.GT.U32.AND P3, PT, R12, R5, PT ;  /* 0x000000050c00720c */ /* 0x000fe40003f64070 */
[----:B------:R-:W-:Y:S02]  /*0640*/  LOP3.LUT R12, R13, 0xff, RZ, 0xc0, !PT ;  /* 0x000000ff0d0c7812 */ /* 0x000fe400078ec0ff */
[----:B------:R-:W-:Y:S02]  /*0650*/  LOP3.LUT R10, R10, 0xff, RZ, 0xc0, !PT ;  /* 0x000000ff0a0a7812 */ /* 0x000fe400078ec0ff */
[----:B------:R-:W-:Y:S02]  /*0660*/  SEL R15, RZ, 0x1, !P1 ;  /* 0x00000001ff0f7807 */ /* 0x000fe40004800000 */
[----:B------:R-:W-:-:S02]  /*0670*/  SEL R9, RZ, 0x2, !P4 ;  /* 0x00000002ff097807 */ /* 0x000fc40006000000 */
[-C--:B------:R-:W-:Y:S02]  /*0680*/  ISETP.GT.U32.AND P1, PT, R6, R5.reuse, PT ;  /* 0x000000050600720c */ /* 0x080fe40003f24070 */
[----:B------:R-:W-:Y:S01]  /*0690*/  ISETP.GT.U32.AND P4, PT, R14, R5, PT ;  /* 0x000000050e00720c */ /* 0x000fe20003f84070 */
[----:B------:R-:W-:-:S04]  /*06a0*/  DEPBAR.LE SB5, 0x1 ;  /* 0x0000d0400000791a */ /* 0x000fc80000000000 */
[----:B------:R-:W-:Y:S01]  /*06b0*/  LOP3.LUT R6, R27, 0xff, RZ, 0xc0, !PT ;  /* 0x000000ff1b067812 */ /* 0x000fe200078ec0ff */
[----:B------:R-:W-:Y:S01]  /*06c0*/  IMAD.MOV.U32 R27, RZ, RZ, R7 ;  /* 0x000000ffff1b7224 */ /* 0x000fe200078e0007 */
[----:B------:R-:W-:Y:S02]  /*06d0*/  SEL R29, RZ, 0x2, !P2 ;  /* 0x00000002ff1d7807 */ /* 0x000fe40005000000 */
[----:B------:R-:W-:Y:S02]  /*06e0*/  SEL R14, RZ, 0x2, !P0 ;  /* 0x00000002ff0e7807 */ /* 0x000fe40004000000 */
[-C--:B------:R-:W-:Y:S02]  /*06f0*/  ISETP.GT.U32.AND P2, PT, R12, R3.reuse, PT ;  /* 0x000000030c00720c */ /* 0x080fe40003f44070 */
[----:B------:R-:W-:Y:S02]  /*0700*/  ISETP.GT.U32.AND P0, PT, R10, R3, PT ;  /* 0x000000030a00720c */ /* 0x000fe40003f04070 */
[----:B------:R-:W-:-:S02]  /*0710*/  LOP3.LUT R10, R21, 0xff, RZ, 0xc0, !PT ;  /* 0x000000ff150a7812 */ /* 0x000fc400078ec0ff */
[----:B------:R-:W-:Y:S02]  /*0720*/  SEL R12, RZ, 0x1, !P5 ;  /* 0x00000001ff0c7807 */ /* 0x000fe40006800000 */
[----:B------:R-:W-:Y:S02]  /*0730*/  I2FP.F32.S32 R22, R22 ;  /* 0x0000001600167245 */ /* 0x000fe40000201400 */
[-C--:B------:R-:W-:Y:S02]  /*0740*/  ISETP.GT.U32.AND P5, PT, R6, R5.reuse, PT ;  /* 0x000000050600720c */ /* 0x080fe40003fa4070 */
[----:B-----5:R-:W-:Y:S01]  /*0750*/  LOP3.LUT R6, R23, 0xff, RZ, 0xc0, !PT ;  /* 0x000000ff17067812 */ /* 0x020fe200078ec0ff */
[----:B------:R-:W-:Y:S01]  /*0760*/  IMAD.MOV.U32 R23, RZ, RZ, R17 ;  /* 0x000000ffff177224 */ /* 0x000fe200078e0011 */
[----:B------:R-:W-:Y:S01]  /*0770*/  SEL R19, RZ, 0x2, !P6 ;  /* 0x00000002ff137807 */ /* 0x000fe20007000000 */
[----:B------:R-:W-:Y:S01]  /*0780*/  IMAD.MOV.U32 R17, RZ, RZ, R7 ;  /* 0x000000ffff117224 */ /* 0x000fe200078e0007 */
[----:B------:R-:W-:Y:S01]  /*0790*/  ISETP.GT.U32.AND P6, PT, R10, R5, PT ;  /* 0x000000050a00720c */ /* 0x000fe20003fc4070 */
[----:B------:R-:W-:Y:S01]  /*07a0*/  IMAD.MOV.U32 R10, RZ, RZ, R22 ;  /* 0x000000ffff0a7224 */ /* 0x000fe200078e0016 */
[----:B------:R-:W-:-:S02]  /*07b0*/  SEL R13, RZ, 0x2, !P4 ;  /* 0x00000002ff0d7807 */ /* 0x000fc40006000000 */
[----:B------:R-:W-:Y:S01]  /*07c0*/  ISETP.GT.U32.AND P4, PT, R6, R5, PT ;  /* 0x000000050600720c */ /* 0x000fe20003f84070 */
[----:B------:R-:W-:Y:S01]  /*07d0*/  IMAD.MOV.U32 R6, RZ, RZ, R16 ;  /* 0x000000ffff067224 */ /* 0x000fe200078e0010 */
[----:B------:R-:W-:Y:S01]  /*07e0*/  TEX.LL RZ, R11, R10, R2, UR6, 2D, 0x1 ;  /* 0x28ff06020a0b7f60 */ /* 0x000fe200089e01ff */
[----:B------:R-:W5:Y:S01]  /*07f0*/  TEX.LL RZ, R23, R22, R2, UR4, 2D, 0x1 ;  /* 0x28ff040216177f60 */ /* 0x000f6200089e01ff */
[----:B------:R-:W-:Y:S01]  /*0800*/  TEX.LL RZ, R33, R16, R2, UR6, 2D, 0x1 ;  /* 0x28ff060210217f60 */ /* 0x000fe200089e01ff */
[----:B------:R-:W-:Y:S02]  /*0810*/  TEX.LL RZ, R31, R30, R2, UR4, 2D, 0x1 ;  /* 0x28ff04021e1f7f60 */ /* 0x000fe400089e01ff */
[----:B------:R-:W5:Y:S01]  /*0820*/  TEX.LL RZ, R6, R6, R2, UR4, 2D, 0x1 ;  /* 0x28ff040206067f60 */ /* 0x000f6200089e01ff */
[----:B------:R-:W5:Y:S01]  /*0830*/  TEX.LL RZ, R21, R26, R2, UR4, 2D, 0x1 ;  /* 0x28ff04021a157f60 */ /* 0x000f6200089e01ff */
[----:B------:R-:W-:Y:S02]  /*0840*/  LOP3.LUT R29, R29, R18, RZ, 0xfc, !PT ;  /* 0x000000121d1d7212 */ /* 0x000fe400078efcff */
[----:B------:R-:W-:-:S03]  /*0850*/  SEL R34, RZ, 0x1, !P3 ;  /* 0x00000001ff227807 */ /* 0x000fc60005800000 */
[----:B------:R-:W-:-:S05]  /*0860*/  IMAD.SHL.U32 R35, R29, 0x4, RZ ;  /* 0x000000041d237824 */ /* 0x000fca00078e00ff */
[----:B------:R-:W-:Y:S01]  /*0870*/  LOP3.LUT R35, R32, R35, R9, 0xfe, !PT ;  /* 0x0000002320237212 */ /* 0x000fe200078efe09 */
[----:B------:R-:W-:Y:S01]  /*0880*/  IMAD.MOV.U32 R9, RZ, RZ, R7 ;  /* 0x000000ffff097224 */ /* 0x000fe200078e0007 */
[----:B------:R-:W-:-:S04]  /*0890*/  DEPBAR.LE SB5, 0x1 ;  /* 0x0000d0400000791a */ /* 0x000fc80000000000 */
[----:B------:R-:W-:Y:S02]  /*08a0*/  LOP3.LUT R18, R23, 0xff, RZ, 0xc0, !PT ;  /* 0x000000ff17127812 */ /* 0x000fe400078ec0ff */
[----:B------:R-:W-:Y:S02]  /*08b0*/  LOP3.LUT R10, R11, 0xff, RZ, 0xc0, !PT ;  /* 0x000000ff0b0a7812 */ /* 0x000fe400078ec0ff */
[----:B------:R-:W-:Y:S02]  /*08c0*/  LOP3.LUT R32, R6, 0xff, RZ, 0xc0, !PT ;  /* 0x000000ff06207812 */ /* 0x000fe400078ec0ff */
[-C--:B------:R-:W-:Y:S02]  /*08d0*/  ISETP.GT.U32.AND P3, PT, R18, R5.reuse, PT ;  /* 0x000000051200720c */ /* 0x080fe40003f64070 */
[----:B------:R-:W-:Y:S02]  /*08e0*/  SEL R18, RZ, 0x2, !P2 ;  /* 0x00000002ff127807 */ /* 0x000fe40005000000 */
[----:B------:R-:W-:-:S02]  /*08f0*/  ISETP.GT.U32.AND P2, PT, R32, R5, PT ;  /* 0x000000052000720c */ /* 0x000fc40003f44070 */
[----:B------:R-:W-:Y:S01]  /*0900*/  LOP3.LUT R32, R31, 0xff, RZ, 0xc0, !PT ;  /* 0x000000ff1f207812 */ /* 0x000fe200078ec0ff */
[----:B------:R-:W-:Y:S01]  /*0910*/  IMAD.MOV.U32 R31, RZ, RZ, R7 ;  /* 0x000000ffff1f7224 */ /* 0x000fe200078e0007 */
[----:B------:R-:W-:Y:S02]  /*0920*/  LOP3.LUT R6, R33, 0xff, RZ, 0xc0, !PT ;  /* 0x000000ff21067812 */ /* 0x000fe400078ec0ff */
[----:B------:R-:W-:Y:S01]  /*0930*/  SEL R11, RZ, 0x2, !P1 ;  /* 0x00000002ff0b7807 */ /* 0x000fe20004800000 */
[----:B------:R0:W5:Y:S01]  /*0940*/  TEX.LL RZ, R36, R30, R2, UR6, 2D, 0x1 ;  /* 0x28ff06021e247f60 */ /* 0x00016200089e01ff */
[----:B------:R-:W5:Y:S01]  /*0950*/  TEX.LL RZ, R27, R26, R2, UR6, 2D, 0x1 ;  /* 0x28ff06021a1b7f60 */ /* 0x000f6200089e01ff */
[----:B------:R-:W-:Y:S01]  /*0960*/  TEX.LL RZ, R23, R8, R2, UR4, 2D, 0x1 ;  /* 0x28ff040208177f60 */ /* 0x000fe200089e01ff */
[----:B------:R-:W-:Y:S01]  /*0970*/  ISETP.GT.U32.AND P1, PT, R6, R3, PT ;  /* 0x000000030600720c */ /* 0x000fe20003f24070 */
[----:B------:R-:W-:Y:S01]  /*0980*/  IMAD.MOV.U32 R6, RZ, RZ, R24 ;  /* 0x000000ffff067224 */ /* 0x000fe200078e0018 */
[----:B------:R-:W-:-:S02]  /*0990*/  SEL R17, RZ, 0x1, !P0 ;  /* 0x00000001ff117807 */ /* 0x000fc40004000000 */
[----:B------:R-:W-:Y:S02]  /*09a0*/  ISETP.GT.U32.AND P0, PT, R10, R3, PT ;  /* 0x000000030a00720c */ /* 0x000fe40003f04070 */
[----:B------:R-:W-:Y:S02]  /*09b0*/  SEL R10, RZ, 0x1, !P6 ;  /* 0x00000001ff0a7807 */ /* 0x000fe40007000000 */
[----:B------:R-:W-:Y:S02]  /*09c0*/  ISETP.GT.U32.AND P6, PT, R32, R5, PT ;  /* 0x000000052000720c */ /* 0x000fe40003fc4070 */
[----:B------:R1:W5:Y:S01]  /*09d0*/  TEX.LL RZ, R32, R6, R2, UR4, 2D, 0x1 ;  /* 0x28ff040206207f60 */ /* 0x00036200089e01ff */
[----:B------:R-:W5:Y:S01]  /*09e0*/  TEX.LL RZ, R9, R8, R2, UR6, 2D, 0x1 ;  /* 0x28ff060208097f60 */ /* 0x000f6200089e01ff */
[----:B------:R-:W-:Y:S02]  /*09f0*/  LOP3.LUT R33, R19, R12, RZ, 0xfc, !PT ;  /* 0x0000000c13217212 */ /* 0x000fe400078efcff */
[----:B------:R-:W-:Y:S01]  /*0a00*/  SHF.L.U64.HI R38, R29, 0x2, RZ ;  /* 0x000000021d267819 */ /* 0x000fe200000102ff */
[----:B------:R-:W-:Y:S01]  /*0a10*/  IMAD.MOV.U32 R29, RZ, RZ, R7 ;  /* 0x000000ffff1d7224 */ /* 0x000fe200078e0007 */
[----:B0-----:R-:W-:Y:S01]  /*0a20*/  SEL R31, RZ, 0x2, !P5 ;  /* 0x00000002ff1f7807 */ /* 0x001fe20006800000 */
[----:B------:R-:W-:Y:S01]  /*0a30*/  IMAD.SHL.U32 R12, R33, 0x4, RZ ;  /* 0x00000004210c7824 */ /* 0x000fe200078e00ff */
[C---:B------:R-:W-:Y:S01]  /*0a40*/  SHF.L.U64.HI R19, R35.reuse, 0x2, R38 ;  /* 0x0000000223137819 */ /* 0x040fe20000010226 */
[----:B------:R-:W-:Y:S01]  /*0a50*/  IMAD.SHL.U32 R35, R35, 0x4, RZ ;  /* 0x0000000423237824 */ /* 0x000fe200078e00ff */
[----:B------:R-:W-:-:S04]  /*0a60*/  DEPBAR.LE SB5, 0x4 ;  /* 0x0000d1000000791a */ /* 0x000fc80000000000 */
[----:B------:R-:W-:Y:S01]  /*0a70*/  LOP3.LUT R38, R21, 0xff, RZ, 0xc0, !PT ;  /* 0x000000ff15267812 */ /* 0x000fe200078ec0ff */
[----:B------:R-:W-:Y:S01]  /*0a80*/  IMAD.MOV.U32 R21, RZ, RZ, R7 ;  /* 0x000000ffff157224 */ /* 0x000fe200078e0007 */
[----:B------:R-:W-:Y:S02]  /*0a90*/  LOP3.LUT R34, R34, R12, R13, 0xfe, !PT ;  /* 0x0000000c22227212 */ /* 0x000fe400078efe0d */
[----:B------:R-:W-:Y:S02]  /*0aa0*/  ISETP.GT.U32.AND P5, PT, R38, R5, PT ;  /* 0x000000052600720c */ /* 0x000fe40003fa4070 */
[----:B------:R-:W-:Y:S01]  /*0ab0*/  LOP3.LUT R14, R15, R35, R14, 0xfe, !PT ;  /* 0x000000230f0e7212 */ /* 0x000fe200078efe0e */
[----:B------:R-:W-:-:S04]  /*0ac0*/  DEPBAR.LE SB5, 0x2 ;  /* 0x0000d0800000791a */ /* 0x000fc80000000000 */
[----:B------:R-:W-:Y:S02]  /*0ad0*/  LOP3.LUT R12, R36, 0xff, RZ, 0xc0, !PT ;  /* 0x000000ff240c7812 */ /* 0x000fe400078ec0ff */
[----:B-1----:R-:W-:Y:S02]  /*0ae0*/  LOP3.LUT R6, R27, 0xff, RZ, 0xc0, !PT ;  /* 0x000000ff1b067812 */ /* 0x002fe400078ec0ff */
[----:B------:R-:W-:Y:S02]  /*0af0*/  SEL R36, RZ, 0x1, !P4 ;  /* 0x00000001ff247807 */ /* 0x000fe40006000000 */
[-C--:B------:R-:W-:Y:S02]  /*0b00*/  ISETP.GT.U32.AND P4, PT, R12, R3.reuse, PT ;  /* 0x000000030c00720c */ /* 0x080fe40003f84070 */
[----:B------:R-:W-:Y:S02]  /*0b10*/  SEL R12, RZ, 0x2, !P3 ;  /* 0x00000002ff0c7807 */ /* 0x000fe40005800000 */
[----:B------:R-:W-:Y:S01]  /*0b20*/  ISETP.GT.U32.AND P3, PT, R6, R3, PT ;  /* 0x000000030600720c */ /* 0x000fe20003f64070 */
[----:B------:R-:W-:-:S06]  /*0b30*/  IMAD.MOV.U32 R6, RZ, RZ, R24 ;  /* 0x000000ffff067224 */ /* 0x000fcc00078e0018 */
[----:B------:R-:W5:Y:S01]  /*0b40*/  TEX.LL RZ, R6, R6, R2, UR6, 2D, 0x1 ;  /* 0x28ff060206067f60 */ /* 0x000f6200089e01ff */
[----:B------:R-:W5:Y:S01]  /*0b50*/  TEX.LL RZ, R21, R20, R2, UR4, 2D, 0x1 ;  /* 0x28ff040214157f60 */ /* 0x000f6200089e01ff */
[----:B------:R-:W5:Y:S01]  /*0b60*/  TEX.LL RZ, R13, R28, R2, UR4, 2D, 0x1 ;  /* 0x28ff04021c0d7f60 */ /* 0x000f6200089e01ff */
[----:B------:R-:W-:Y:S02]  /*0b70*/  SHF.L.U64.HI R33, R33, 0x2, RZ ;  /* 0x0000000221217819 */ /* 0x000fe400000102ff */
[----:B------:R-:W-:Y:S01]  /*0b80*/  SHF.L.U64.HI R27, R14, 0x2, R19 ;  /* 0x000000020e1b7819 */ /* 0x000fe20000010213 */
[----:B------:R-:W-:Y:S01]  /*0b90*/  IMAD.MOV.U32 R19, RZ, RZ, R7 ;  /* 0x000000ffff137224 */ /* 0x000fe200078e0007 */
[C---:B------:R-:W-:Y:S01]  /*0ba0*/  SHF.L.U64.HI R38, R34.reuse, 0x2, R33 ;  /* 0x0000000222267819 */ /* 0x040fe20000010221 */
[----:B------:R-:W-:Y:S01]  /*0bb0*/  IMAD.SHL.U32 R34, R34, 0x4, RZ ;  /* 0x0000000422227824 */ /* 0x000fe200078e00ff */
[----:B------:R-:W-:-:S04]  /*0bc0*/  DEPBAR.LE SB5, 0x4 ;  /* 0x0000d1000000791a */ /* 0x000fc80000000000 */
[----:B------:R-:W-:Y:S02]  /*0bd0*/  LOP3.LUT R32, R32, 0xff, RZ, 0xc0, !PT ;  /* 0x000000ff20207812 */ /* 0x000fe400078ec0ff */
[----:B------:R-:W-:Y:S01]  /*0be0*/  LOP3.LUT R11, R10, R34, R11, 0xfe, !PT ;  /* 0x000000220a0b7212 */ /* 0x000fe200078efe0b */
[----:B------:R-:W-:Y:S01]  /*0bf0*/  IMAD.SHL.U32 R34, R14, 0x4, RZ ;  /* 0x000000040e227824 */ /* 0x000fe200078e00ff */
[----:B------:R-:W-:Y:S01]  /*0c00*/  LOP3.LUT R10, R23, 0xff, RZ, 0xc0, !PT ;  /* 0x000000ff170a7812 */ /* 0x000fe200078ec0ff */
[----:B------:R-:W-:Y:S01]  /*0c10*/  IMAD.MOV.U32 R23, RZ, RZ, R7 ;  /* 0x000000ffff177224 */ /* 0x000fe200078e0007 */
[C---:B------:R-:W-:Y:S01]  /*0c20*/  SHF.L.U64.HI R15, R11.reuse, 0x2, R38 ;  /* 0x000000020b0f7819 */ /* 0x040fe20000010226 */
[----:B------:R-:W-:Y:S01]  /*0c30*/  IMAD.SHL.U32 R11, R11, 0x4, RZ ;  /* 0x000000040b0b7824 */ /* 0x000fe200078e00ff */
[----:B------:R-:W-:Y:S01]  /*0c40*/  LOP3.LUT R34, R17, R34, R18, 0xfe, !PT ;  /* 0x0000002211227212 */ /* 0x000fe200078efe12 */
[----:B------:R-:W-:Y:S01]  /*0c50*/  IMAD.MOV.U32 R18, RZ, RZ, R4 ;  /* 0x000000ffff127224 */ /* 0x000fe200078e0004 */
[----:B------:R-:W-:-:S02]  /*0c60*/  SEL R17, RZ, 0x1, !P2 ;  /* 0x00000001ff117807 */ /* 0x000fc40005000000 */
[----:B------:R-:W-:Y:S01]  /*0c70*/  ISETP.GT.U32.AND P2, PT, R10, R5, PT ;  /* 0x000000050a00720c */ /* 0x000fe20003f44070 */
[----:B------:R-:W-:-:S04]  /*0c80*/  DEPBAR.LE SB5, 0x3 ;  /* 0x0000d0c00000791a */ /* 0x000fc80000000000 */
[----:B------:R-:W-:Y:S02]  /*0c90*/  LOP3.LUT R10, R9, 0xff, RZ, 0xc0, !PT ;  /* 0x000000ff090a7812 */ /* 0x000fe400078ec0ff */
[----:B------:R-:W-:Y:S02]  /*0ca0*/  SEL R38, RZ, 0x1, !P1 ;  /* 0x00000001ff267807 */ /* 0x000fe40004800000 */
[----:B------:R-:W-:Y:S02]  /*0cb0*/  ISETP.GT.U32.AND P1, PT, R10, R3, PT ;  /* 0x000000030a00720c */ /* 0x000fe40003f24070 */
[----:B------:R-:W-:Y:S02]  /*0cc0*/  SEL R9, RZ, 0x2, !P6 ;  /* 0x00000002ff097807 */ /* 0x000fe40007000000 */
[----:B------:R-:W-:Y:S02]  /*0cd0*/  SEL R14, RZ, 0x1, !P5 ;  /* 0x00000001ff0e7807 */ /* 0x000fe40006800000 */
[----:B------:R-:W-:Y:S01]  /*0ce0*/  LOP3.LUT R36, R36, R11, R31, 0xfe, !PT ;  /* 0x0000000b24247212 */ /* 0x000fe200078efe1f */
[----:B------:R-:W-:Y:S01]  /*0cf0*/  IMAD.MOV.U32 R11, RZ, RZ, R7 ;  /* 0x000000ffff0b7224 */ /* 0x000fe200078e0007 */
[----:B------:R-:W-:-:S02]  /*0d00*/  SEL R31, RZ, 0x2, !P0 ;  /* 0x00000002ff1f7807 */ /* 0x000fc40004000000 */
[----:B------:R-:W-:Y:S01]  /*0d10*/  ISETP.GT.U32.AND P0, PT, R32, R5, PT ;  /* 0x000000052000720c */ /* 0x000fe20003f04070 */
[----:B------:R-:W-:-:S04]  /*0d20*/  DEPBAR.LE SB5, 0x1 ;  /* 0x0000d0400000791a */ /* 0x000fc80000000000 */
[----:B------:R-:W-:Y:S02]  /*0d30*/  LOP3.LUT R6, R6, 0xff, RZ, 0xc0, !PT ;  /* 0x000000ff06067812 */ /* 0x000fe400078ec0ff */
[----:B------:R-:W-:Y:S02]  /*0d40*/  LOP3.LUT R10, R21, 0xff, RZ, 0xc0, !PT ;  /* 0x000000ff150a7812 */ /* 0x000fe400078ec0ff */
[----:B------:R-:W-:Y:S01]  /*0d50*/  ISETP.GT.U32.AND P6, PT, R6, R3, PT ;  /* 0x000000030600720c */ /* 0x000fe20003fc4070 */
[----:B------:R-:W-:Y:S01]  /*0d60*/  IMAD.MOV.U32 R6, RZ, RZ, R20 ;  /* 0x000000ffff067224 */ /* 0x000fe200078e0014 */
[----:B------:R-:W-:Y:S01]  /*0d70*/  ISETP.GT.U32.AND P5, PT, R10, R5, PT ;  /* 0x000000050a00720c */ /* 0x000fe20003fa4070 */
[----:B------:R-:W-:-:S04]  /*0d80*/  IMAD.MOV.U32 R10, RZ, RZ, R4 ;  /* 0x000000ffff0a7224 */ /* 0x000fc800078e0004 */
[----:B------:R-:W5:Y:S01]  /*0d90*/  TEX.LL RZ, R6, R6, R2, UR6, 2D, 0x1 ;  /* 0x28ff060206067f60 */ /* 0x000f6200089e01ff */
[----:B------:R-:W-:Y:S01]  /*0da0*/  TEX.LL RZ, R33, R28, R2, UR6, 2D, 0x1 ;  /* 0x28ff06021c217f60 */ /* 0x000fe200089e01ff */
[----:B------:R-:W5:Y:S01]  /*0db0*/  TEX.LL RZ, R10, R10, R2, UR4, 2D, 0x1 ;  /* 0x28ff04020a0a7f60 */ /* 0x000f6200089e01ff */
[----:B------:R-:W5:Y:S01]  /*0dc0*/  TEX.LL RZ, R23, R22, R2, UR4, 2D, 0x1 ;  /* 0x28ff040216177f60 */ /* 0x000f6200089e01ff */
[----:B------:R0:W5:Y:S01]  /*0dd0*/  TEX.LL RZ, R21, R18, R2, UR6, 2D, 0x1 ;  /* 0x28ff060212157f60 */ /* 0x00016200089e01ff */
[C---:B------:R-:W-:Y:S01]  /*0de0*/  IMAD.SHL.U32 R35, R36.reuse, 0x4, RZ ;  /* 0x0000000424237824 */ /* 0x040fe200078e00ff */
[----:B------:R-:W-:Y:S01]  /*0df0*/  SHF.L.U64.HI R32, R36, 0x2, R15 ;  /* 0x0000000224207819 */ /* 0x000fe2000001020f */
[----:B------:R-:W-:Y:S01]  /*0e00*/  IMAD.SHL.U32 R15, R34, 0x4, RZ ;  /* 0x00000004220f7824 */ /* 0x000fe200078e00ff */
[----:B------:R-:W-:Y:S02]  /*0e10*/  SEL R36, RZ, 0x1, !P3 ;  /* 0x00000001ff247807 */ /* 0x000fe40005800000 */
[----:B------:R-:W-:Y:S01]  /*0e20*/  LOP3.LUT R35, R17, R35, R12, 0xfe, !PT ;  /* 0x0000002311237212 */ /* 0x000fe200078efe0c */
[----:B------:R-:W-:Y:S01]  /*0e30*/  VIADD R17, R0, 0x1 ;  /* 0x0000000100117836 */ /* 0x000fe20000000000 */
[----:B------:R-:W-:-:S02]  /*0e40*/  LOP3.LUT R38, R38, R15, R31, 0xfe, !PT ;  /* 0x0000000f26267212 */ /* 0x000fc400078efe1f */
[----:B------:R-:W-:Y:S02]  /*0e50*/  SEL R15, RZ, 0x2, !P2 ;  /* 0x00000002ff0f7807 */ /* 0x000fe40005000000 */
[----:B------:R-:W-:Y:S02]  /*0e60*/  I2FP.F32.U32 R17, R17 ;  /* 0x0000001100117245 */ /* 0x000fe40000201000 */
[----:B------:R-:W-:Y:S02]  /*0e70*/  SHF.L.U64.HI R27, R34, 0x2, R27 ;  /* 0x00000002221b7819 */ /* 0x000fe4000001021b */
[----:B0-----:R-:W-:Y:S01]  /*0e80*/  SEL R18, RZ, 0x1, !P0 ;  /* 0x00000001ff127807 */ /* 0x001fe20004000000 */
[--C-:B------:R-:W-:Y:S01]  /*0e90*/  IMAD.MOV.U32 R31, RZ, RZ, R17.reuse ;  /* 0x000000ffff1f7224 */ /* 0x100fe200078e0011 */
[----:B------:R-:W-:Y:S01]  /*0ea0*/  SEL R19, RZ, 0x2, !P1 ;  /* 0x00000002ff137807 */ /* 0x000fe20004800000 */
[----:B------:R-:W-:Y:S01]  /*0eb0*/  IMAD.MOV.U32 R11, RZ, RZ, R17 ;  /* 0x000000ffff0b7224 */ /* 0x000fe200078e0011 */
[----:B------:R-:W-:-:S04]  /*0ec0*/  DEPBAR.LE SB5, 0x4 ;  /* 0x0000d1000000791a */ /* 0x000fc80000000000 */
[----:B------:R-:W-:Y:S01]  /*0ed0*/  LOP3.LUT R34, R13, 0xff, RZ, 0xc0, !PT ;  /* 0x000000ff0d227812 */ /* 0x000fe200078ec0ff */
[----:B------:R-:W-:Y:S01]  /*0ee0*/  IMAD.MOV.U32 R13, RZ, RZ, R17 ;  /* 0x000000ffff0d7224 */ /* 0x000fe200078e0011 */
[----:B------:R-:W-:Y:S02]  /*0ef0*/  SEL R29, RZ, 0x2, !P4 ;  /* 0x00000002ff1d7807 */ /* 0x000fe40006000000 */
[----:B------:R-:W-:Y:S01]  /*0f00*/  ISETP.GT.U32.AND P4, PT, R34, R5, PT ;  /* 0x000000052200720c */ /* 0x000fe20003f84070 */
[----:B------:R-:W-:-:S04]  /*0f10*/  DEPBAR.LE SB5, 0x2 ;  /* 0x0000d0800000791a */ /* 0x000fc80000000000 */
[----:B------:R-:W-:Y:S02]  /*0f20*/  LOP3.LUT R6, R6, 0xff, RZ, 0xc0, !PT ;  /* 0x000000ff06067812 */ /* 0x000fe400078ec0ff */
[----:B------:R-:W-:Y:S02]  /*0f30*/  LOP3.LUT R10, R10, 0xff, RZ, 0xc0, !PT ;  /* 0x000000ff0a0a7812 */ /* 0x000fe400078ec0ff */
[----:B------:R-:W-:Y:S01]  /*0f40*/  ISETP.GT.U32.AND P3, PT, R6, R3, PT ;  /* 0x000000030600720c */ /* 0x000fe20003f64070 */
[----:B------:R-:W-:-:S04]  /*0f50*/  DEPBAR.LE SB5, 0x1 ;  /* 0x0000d0400000791a */ /* 0x000fc80000000000 */
[----:B------:R-:W-:Y:S02]  /*0f60*/  LOP3.LUT R6, R23, 0xff, RZ, 0xc0, !PT ;  /* 0x000000ff17067812 */ /* 0x000fe400078ec0ff */
[----:B------:R-:W-:Y:S02]  /*0f70*/  LOP3.LUT R12, R33, 0xff, RZ, 0xc0, !PT ;  /* 0x000000ff210c7812 */ /* 0x000fe400078ec0ff */
[-C--:B------:R-:W-:Y:S01]  /*0f80*/  ISETP.GT.U32.AND P0, PT, R10, R5.reuse, PT ;  /* 0x000000050a00720c */ /* 0x080fe20003f04070 */
[----:B------:R-:W-:Y:S01]  /*0f90*/  IMAD.MOV.U32 R10, RZ, RZ, R16 ;  /* 0x000000ffff0a7224 */ /* 0x000fe200078e0010 */
[----:B------:R-:W-:Y:S01]  /*0fa0*/  ISETP.GT.U32.AND P1, PT, R6, R5, PT ;  /* 0x000000050600720c */ /* 0x000fe20003f24070 */
[----:B------:R-:W-:Y:S01]  /*0fb0*/  IMAD.MOV.U32 R6, RZ, RZ, R22 ;  /* 0x000000ffff067224 */ /* 0x000fe200078e0016 */
[----:B------:R-:W-:Y:S01]  /*0fc0*/  ISETP.GT.U32.AND P2, PT, R12, R3, PT ;  /* 0x000000030c00720c */ /* 0x000fe20003f44070 */
[----:B------:R-:W-:Y:S02]  /*0fd0*/  IMAD.MOV.U32 R12, RZ, RZ, R30 ;  /* 0x000000ffff0c7224 */ /* 0x000fe400078e001e */
[----:B------:R-:W5:Y:S01]  /*0fe0*/  TEX.LL RZ, R7, R6, R2, UR6, 2D, 0x1 ;  /* 0x28ff060206077f60 */ /* 0x000f6200089e01ff */
[----:B------:R-:W5:Y:S01]  /*0ff0*/  TEX.LL RZ, R23, R30, R2, UR4, 2D, 0x1 ;  /* 0x28ff04021e177f60 */ /* 0x000f6200089e01ff */
[----:B------:R-:W-:Y:S01]  /*1000*/  TEX.LL RZ, R10, R10, R2, UR6, 2D, 0x1 ;  /* 0x28ff06020a0a7f60 */ /* 0x000fe200089e01ff */
[----:B------:R-:W5:Y:S01]  /*1010*/  TEX.LL RZ, R37, R16, R2, UR4, 2D, 0x1 ;  /* 0x28ff040210257f60 */ /* 0x000f6200089e01ff */
[----:B------:R-:W5:Y:S01]  /*1020*/  TEX.LL RZ, R12, R12, R2, UR6, 2D, 0x1 ;  /* 0x28ff06020c0c7f60 */ /* 0x000f6200089e01ff */
[C---:B------:R-:W-:Y:S01]  /*1030*/  IMAD.SHL.U32 R34, R35.reuse, 0x4, RZ ;  /* 0x0000000423227824 */ /* 0x040fe200078e00ff */
[----:B------:R-:W-:Y:S01]  /*1040*/  SHF.L.U64.HI R33, R35, 0x2, R32 ;  /* 0x0000000223217819 */ /* 0x000fe20000010220 */
[C---:B------:R-:W-:Y:S01]  /*1050*/  IMAD.SHL.U32 R40, R38.reuse, 0x4, RZ ;  /* 0x0000000426287824 */ /* 0x040fe200078e00ff */
[----:B------:R-:W-:Y:S01]  /*1060*/  SHF.L.U64.HI R35, R38, 0x2, R27 ;  /* 0x0000000226237819 */ /* 0x000fe2000001021b */
[----:B------:R-:W-:Y:S01]  /*1070*/  IMAD.MOV.U32 R27, RZ, RZ, R17 ;  /* 0x000000ffff1b7224 */ /* 0x000fe200078e0011 */
[----:B------:R-:W-:Y:S01]  /*1080*/  LOP3.LUT R34, R14, R34, R9, 0xfe, !PT ;  /* 0x000000220e227212 */ /* 0x000fe200078efe09 */
[----:B------:R-:W-:Y:S01]  /*1090*/  IMAD.MOV.U32 R9, RZ, RZ, R17 ;  /* 0x000000ffff097224 */ /* 0x000fe200078e0011 */
[----:B------:R-:W-:-:S04]  /*10a0*/  DEPBAR.LE SB5, 0x4 ;  /* 0x0000d1000000791a */ /* 0x000fc80000000000 */
[----:B------:R-:W-:Y:S01]  /*10b0*/  LOP3.LUT R14, R21, 0xff, RZ, 0xc0, !PT ;  /* 0x000000ff150e7812 */ /* 0x000fe200078ec0ff */
[----:B------:R-:W-:Y:S01]  /*10c0*/  TEX.LL RZ, R13, R26, R2, UR4, 2D, 0x1 ;  /* 0x28ff04021a0d7f60 */ /* 0x000fe200089e01ff */
[----:B------:R-:W-:Y:S02]  /*10d0*/  SEL R38, RZ, 0x1, !P6 ;  /* 0x00000001ff267807 */ /* 0x000fe40007000000 */
[----:B------:R-:W-:Y:S01]  /*10e0*/  ISETP.GT.U32.AND P6, PT, R14, R3, PT ;  /* 0x000000030e00720c */ /* 0x000fe20003fc4070 */
[----:B------:R-:W5:Y:S01]  /*10f0*/  TEX.LL RZ, R9, R8, R2, UR4, 2D, 0x1 ;  /* 0x28ff040208097f60 */ /* 0x000f6200089e01ff */
[----:B------:R-:W-:Y:S02]  /*1100*/  SEL R14, RZ, 0x2, !P5 ;  /* 0x00000002ff0e7807 */ /* 0x000fe40006800000 */
[----:B------:R-:W-:Y:S02]  /*1110*/  LOP3.LUT R40, R36, R40, R29, 0xfe, !PT ;  /* 0x0000002824287212 */ /* 0x000fe400078efe1d */
[----:B------:R-:W-:Y:S01]  /*1120*/  SEL R29, RZ, 0x2, !P3 ;  /* 0x00000002ff1d7807 */ /* 0x000fe20005800000 */
[----:B------:R-:W-:-:S04]  /*1130*/  DEPBAR.LE SB5, 0x3 ;  /* 0x0000d0c00000791a */ /* 0x000fc80000000000 */
[----:B------:R-:W-:Y:S01]  /*1140*/  LOP3.LUT R6, R7, 0xff, RZ, 0xc0, !PT ;  /* 0x000000ff07067812 */ /* 0x000fe200078ec0ff */
[----:B------:R-:W-:Y:S01]  /*1150*/  IMAD.MOV.U32 R7, RZ, RZ, R17 ;  /* 0x000000ffff077224 */ /* 0x000fe200078e0011 */
[----:B------:R-:W-:Y:S02]  /*1160*/  LOP3.LUT R32, R23, 0xff, RZ, 0xc0, !PT ;  /* 0x000000ff17207812 */ /* 0x000fe400078ec0ff */
[----:B------:R-:W-:Y:S01]  /*1170*/  ISETP.GT.U32.AND P5, PT, R6, R3, PT ;  /* 0x000000030600720c */ /* 0x000fe20003fa4070 */
[----:B------:R-:W-:-:S04]  /*1180*/  DEPBAR.LE SB5, 0x2 ;  /* 0x0000d0800000791a */ /* 0x000fc80000000000 */
[----:B------:R-:W-:Y:S02]  /*1190*/  LOP3.LUT R6, R37, 0xff, RZ, 0xc0, !PT ;  /* 0x000000ff25067812 */ /* 0x000fe400078ec0ff */
[----:B------:R-:W-:Y:S02]  /*11a0*/  LOP3.LUT R10, R10, 0xff, RZ, 0xc0, !PT ;  /* 0x000000ff0a0a7812 */ /* 0x000fe400078ec0ff */
[----:B------:R-:W-:Y:S02]  /*11b0*/  SEL R23, RZ, 0x1, !P4 ;  /* 0x00000001ff177807 */ /* 0x000fe40006000000 */
[-C--:B------:R-:W-:Y:S02]  /*11c0*/  ISETP.GT.U32.AND P4, PT, R32, R5.reuse, PT ;  /* 0x000000052000720c */ /* 0x080fe40003f84070 */
[----:B------:R-:W-:Y:S01]  /*11d0*/  ISETP.GT.U32.AND P3, PT, R6, R5, PT ;  /* 0x000000050600720c */ /* 0x000fe20003f64070 */
[----:B------:R-:W-:Y:S01]  /*11e0*/  IMAD.MOV.U32 R6, RZ, RZ, R26 ;  /* 0x000000ffff067224 */ /* 0x000fe200078e001a */
[----:B------:R-:W-:-:S02]  /*11f0*/  SEL R32, RZ, 0x1, !P2 ;  /* 0x00000001ff207807 */ /* 0x000fc40005000000 */
[----:B------:R-:W-:Y:S01]  /*1200*/  ISETP.GT.U32.AND P2, PT, R10, R3, PT ;  /* 0x000000030a00720c */ /* 0x000fe20003f44070 */
[----:B------:R-:W-:Y:S01]  /*1210*/  IMAD.MOV.U32 R10, RZ, RZ, R8 ;  /* 0x000000ffff0a7224 */ /* 0x000fe200078e0008 */
[----:B------:R0:W5:Y:S03]  /*1220*/  TEX.LL RZ, R31, R6, R2, UR6, 2D, 0x1 ;  /* 0x28ff0602061f7f60 */ /* 0x00016600089e01ff */
[----:B------:R1:W5:Y:S01]  /*1230*/  TEX.LL RZ, R36, R10, R2, UR6, 2D, 0x1 ;  /* 0x28ff06020a247f60 */ /* 0x00036200089e01ff */
[----:B------:R-:W-:Y:S01]  /*1240*/  IMAD.MOV.U32 R21, RZ, RZ, R17 ;  /* 0x000000ffff157224 */ /* 0x000fe200078e0011 */
[C---:B------:R-:W-:Y:S01]  /*1250*/  SHF.L.U64.HI R33, R34.reuse, 0x2, R33 ;  /* 0x0000000222217819 */ /* 0x040fe20000010221 */
[----:B------:R-:W-:Y:S01]  /*1260*/  IMAD.SHL.U32 R34, R34, 0x4, RZ ;  /* 0x0000000422227824 */ /* 0x000fe200078e00ff */
[C---:B------:R-:W-:Y:S01]  /*1270*/  SHF.L.U64.HI R35, R40.reuse, 0x2, R35 ;  /* 0x0000000228237819 */ /* 0x040fe20000010223 */
[----:B------:R-:W-:Y:S01]  /*1280*/  IMAD.SHL.U32 R40, R40, 0x4, RZ ;  /* 0x0000000428287824 */ /* 0x000fe200078e00ff */
[----:B------:R-:W-:-:S04]  /*1290*/  DEPBAR.LE SB5, 0x3 ;  /* 0x0000d0c00000791a */ /* 0x000fc80000000000 */
[----:B------:R-:W-:Y:S02]  /*12a0*/  LOP3.LUT R12, R12, 0xff, RZ, 0xc0, !PT ;  /* 0x000000ff0c0c7812 */ /* 0x000fe400078ec0ff */
[----:B------:R-:W-:Y:S02]  /*12b0*/  LOP3.LUT R34, R18, R34, R15, 0xfe, !PT ;  /* 0x0000002212227212 */ /* 0x000fe400078efe0f */
[----:B------:R-:W-:Y:S01]  /*12c0*/  SEL R15, RZ, 0x2, !P0 ;  /* 0x00000002ff0f7807 */ /* 0x000fe20004000000 */
[----:B------:R-:W-:-:S04]  /*12d0*/  DEPBAR.LE SB5, 0x2 ;  /* 0x0000d0800000791a */ /* 0x000fc80000000000 */
[----:B0-----:R-:W-:Y:S02]  /*12e0*/  LOP3.LUT R6, R9, 0xff, RZ, 0xc0, !PT ;  /* 0x000000ff09067812 */ /* 0x001fe400078ec0ff */
[----:B------:R-:W-:Y:S02]  /*12f0*/  SEL R9, RZ, 0x2, !P6 ;  /* 0x00000002ff097807 */ /* 0x000fe40007000000 */
[----:B------:R-:W-:Y:S01]  /*1300*/  ISETP.GT.U32.AND P6, PT, R6, R5, PT ;  /* 0x000000050600720c */ /* 0x000fe20003fc4070 */
[--C-:B------:R-:W-:Y:S01]  /*1310*/  IMAD.MOV.U32 R6, RZ, RZ, R24.reuse ;  /* 0x000000ffff067224 */ /* 0x100fe200078e0018 */
[----:B------:R-:W-:Y:S01]  /*1320*/  LOP3.LUT R18, R13, 0xff, RZ, 0xc0, !PT ;  /* 0x000000ff0d127812 */ /* 0x000fe200078ec0ff */
[----:B-1----:R-:W-:Y:S01]  /*1330*/  IMAD.MOV.U32 R10, RZ, RZ, R24 ;  /* 0x000000ffff0a7224 */ /* 0x002fe200078e0018 */
[----:B------:R-:W-:Y:S01]  /*1340*/  ISETP.GT.U32.AND P0, PT, R12, R3, PT ;  /* 0x000000030c00720c */ /* 0x000fe20003f04070 */
[----:B------:R-:W-:Y:S01]  /*1350*/  IMAD.MOV.U32 R12, RZ, RZ, R20 ;  /* 0x000000ffff0c7224 */ /* 0x000fe200078e0014 */
[----:B------:R-:W-:Y:S01]  /*1360*/  LOP3.LUT R38, R38, R40, R19, 0xfe, !PT ;  /* 0x0000002826267212 */ /* 0x000fe200078efe13 */
[----:B------:R-:W5:Y:S01]  /*1370*/  TEX.LL RZ, R6, R6, R2, UR4, 2D, 0x1 ;  /* 0x28ff040206067f60 */ /* 0x000f6200089e01ff */
[----:B------:R-:W-:Y:S01]  /*1380*/  TEX.LL RZ, R21, R20, R2, UR4, 2D, 0x1 ;  /* 0x28ff040214157f60 */ /* 0x000fe200089e01ff */
[----:B------:R-:W5:Y:S01]  /*1390*/  TEX.LL RZ, R10, R10, R2, UR6, 2D, 0x1 ;  /* 0x28ff06020a0a7f60 */ /* 0x000f6200089e01ff */
[----:B------:R-:W-:Y:S01]  /*13a0*/  IMAD.MOV.U32 R13, RZ, RZ, R17 ;  /* 0x000000ffff0d7224 */ /* 0x000fe200078e0011 */
[----:B------:R-:W-:-:S02]  /*13b0*/  SEL R40, RZ, 0x1, !P1 ;  /* 0x00000001ff287807 */ /* 0x000fc40004800000 */
[----:B------:R-:W-:Y:S02]  /*13c0*/  ISETP.GT.U32.AND P1, PT, R18, R5, PT ;  /* 0x000000051200720c */ /* 0x000fe40003f24070 */
[----:B------:R0:W5:Y:S01]  /*13d0*/  TEX.LL RZ, R18, R12, R2, UR6, 2D, 0x1 ;  /* 0x28ff06020c127f60 */ /* 0x00016200089e01ff */
[C---:B------:R-:W-:Y:S01]  /*13e0*/  SHF.L.U64.HI R19, R34.reuse, 0x2, R33 ;  /* 0x0000000222137819 */ /* 0x040fe20000010221 */
[----:B------:R-:W-:Y:S01]  /*13f0*/  IMAD.SHL.U32 R34, R34, 0x4, RZ ;  /* 0x0000000422227824 */ /* 0x000fe200078e00ff */
[----:B------:R-:W-:-:S04]  /*1400*/  SHF.L.U64.HI R27, R38, 0x2, R35 ;  /* 0x00000002261b7819 */ /* 0x000fc80000010223 */
[----:B------:R-:W-:Y:S01]  /*1410*/  LOP3.LUT R14, R23, R34, R14, 0xfe, !PT ;  /* 0x00000022170e7212 */ /* 0x000fe200078efe0e */
[----:B------:R-:W-:Y:S02]  /*1420*/  IMAD.SHL.U32 R34, R38, 0x4, RZ ;  /* 0x0000000426227824 */ /* 0x000fe400078e00ff */
[----:B------:R-:W-:Y:S01]  /*1430*/  IMAD.MOV.U32 R23, RZ, RZ, R17 ;  /* 0x000000ffff177224 */ /* 0x000fe200078e0011 */
[C---:B------:R-:W-:Y:S01]  /*1440*/  SHF.L.U64.HI R19, R14.reuse, 0x2, R19 ;  /* 0x000000020e137819 */ /* 0x040fe20000010213 */
[----:B------:R-:W-:Y:S01]  /*1450*/  IMAD.SHL.U32 R38, R14, 0x4, RZ ;  /* 0x000000040e267824 */ /* 0x000fe200078e00ff */
[----:B------:R-:W-:Y:S01]  /*1460*/  LOP3.LUT R34, R32, R34, R29, 0xfe, !PT ;  /* 0x0000002220227212 */ /* 0x000fe200078efe1d */
[----:B------:R-:W-:-:S03]  /*1470*/  IMAD.MOV.U32 R29, RZ, RZ, R17 ;  /* 0x000000ffff1d7224 */ /* 0x000fc600078e0011 */
[----:B------:R-:W-:Y:S02]  /*1480*/  LOP3.LUT R38, R40, R38, R15, 0xfe, !PT ;  /* 0x0000002628267212 */ /* 0x000fe400078efe0f */
[----:B------:R-:W-:Y:S02]  /*1490*/  SEL R40, RZ, 0x1, !P5 ;  /* 0x00000001ff287807 */ /* 0x000fe40006800000 */
[----:B------:R-:W-:Y:S01]  /*14a0*/  SEL R15, RZ, 0x1, !P0 ;  /* 0x00000001ff0f7807 */ /* 0x000fe20004000000 */
[----:B------:R-:W-:Y:S01]  /*14b0*/  TEX.LL RZ, R29, R28, R2, UR4, 2D, 0x1 ;  /* 0x28ff04021c1d7f60 */ /* 0x000fe200089e01ff */
[----:B------:R-:W-:-:S04]  /*14c0*/  DEPBAR.LE SB5, 0x3 ;  /* 0x0000d0c00000791a */ /* 0x000fc80000000000 */
[----:B------:R-:W-:Y:S02]  /*14d0*/  LOP3.LUT R14, R31, 0xff, RZ, 0xc0, !PT ;  /* 0x000000ff1f0e7812 */ /* 0x000fe400078ec0ff */
[----:B------:R-:W-:Y:S02]  /*14e0*/  SEL R31, RZ, 0x1, !P4 ;  /* 0x00000001ff1f7807 */ /* 0x000fe40006000000 */
[----:B------:R-:W-:Y:S02]  /*14f0*/  LOP3.LUT R36, R36, 0xff, RZ, 0xc0, !PT ;  /* 0x000000ff24247812 */ /* 0x000fe400078ec0ff */
[-C--:B------:R-:W-:Y:S02]  /*1500*/  ISETP.GT.U32.AND P5, PT, R14, R3.reuse, PT ;  /* 0x000000030e00720c */ /* 0x080fe40003fa4070 */
[----:B------:R-:W-:Y:S02]  /*1510*/  ISETP.GT.U32.AND P4, PT, R36, R3, PT ;  /* 0x000000032400720c */ /* 0x000fe40003f84070 */
[----:B------:R-:W-:-:S02]  /*1520*/  SEL R36, RZ, 0x2, !P3 ;  /* 0x00000002ff247807 */ /* 0x000fc40005800000 */
[----:B------:R-:W-:Y:S01]  /*1530*/  SEL R14, RZ, 0x2, !P2 ;  /* 0x00000002ff0e7807 */ /* 0x000fe20005000000 */
[----:B------:R-:W-:-:S04]  /*1540*/  DEPBAR.LE SB5, 0x1 ;  /* 0x0000d0400000791a */ /* 0x000fc80000000000 */
[----:B------:R-:W-:Y:S02]  /*1550*/  LOP3.LUT R6, R6, 0xff, RZ, 0xc0, !PT ;  /* 0x000000ff06067812 */ /* 0x000fe400078ec0ff */
[----:B------:R-:W-:Y:S02]  /*1560*/  LOP3.LUT R10, R10, 0xff, RZ, 0xc0, !PT ;  /* 0x000000ff0a0a7812 */ /* 0x000fe400078ec0ff */
[----:B------:R-:W-:Y:S01]  /*1570*/  ISETP.GT.U32.AND P3, PT, R6, R5, PT ;  /* 0x000000050600720c */ /* 0x000fe20003f64070 */
[----:B------:R-:W-:Y:S01]  /*1580*/  IMAD.MOV.U32 R6, RZ, RZ, R4 ;  /* 0x000000ffff067224 */ /* 0x000fe200078e0004 */
[----:B0-----:R-:W-:Y:S02]  /*1590*/  LOP3.LUT R12, R21, 0xff, RZ, 0xc0, !PT ;  /* 0x000000ff150c7812 */ /* 0x001fe400078ec0ff */
[----:B------:R-:W-:Y:S01]  /*15a0*/  ISETP.GT.U32.AND P0, PT, R10, R3, PT ;  /* 0x000000030a00720c */ /* 0x000fe20003f04070 */
[----:B------:R-:W-:Y:S01]  /*15b0*/  IMAD.MOV.U32 R10, RZ, RZ, R28 ;  /* 0x000000ffff0a7224 */ /* 0x000fe200078e001c */
[----:B------:R-:W-:Y:S01]  /*15c0*/  ISETP.GT.U32.AND P2, PT, R12, R5, PT ;  /* 0x000000050c00720c */ /* 0x000fe20003f44070 */
[----:B------:R-:W-:Y:S01]  /*15d0*/  IMAD.MOV.U32 R12, RZ, RZ, R4 ;  /* 0x000000ffff0c7224 */ /* 0x000fe200078e0004 */
[----:B------:R0:W5:Y:S01]  /*15e0*/  TEX.LL RZ, R6, R6, R2, UR4, 2D, 0x1 ;  /* 0x28ff040206067f60 */ /* 0x00016200089e01ff */
[----:B------:R-:W5:Y:S02]  /*15f0*/  TEX.LL RZ, R11, R10, R2, UR6, 2D, 0x1 ;  /* 0x28ff06020a0b7f60 */ /* 0x000f6400089e01ff */
[----:B------:R-:W5:Y:S01]  /*1600*/  TEX.LL RZ, R13, R12, R2, UR6, 2D, 0x1 ;  /* 0x28ff06020c0d7f60 */ /* 0x000f6200089e01ff */
[----:B------:R-:W5:Y:S01]  /*1610*/  TEX.LL RZ, R21, R22, R2, UR4, 2D, 0x1 ;  /* 0x28ff040216157f60 */ /* 0x000f6200089e01ff */
[----:B------:R-:W-:-:S04]  /*1620*/  DEPBAR.LE SB5, 0x4 ;  /* 0x0000d1000000791a */ /* 0x000fc80000000000 */
[----:B------:R-:W-:Y:S01]  /*1630*/  LOP3.LUT R18, R18, 0xff, RZ, 0xc0, !PT ;  /* 0x000000ff12127812 */ /* 0x000fe200078ec0ff */
[----:B------:R-:W-:Y:S01]  /*1640*/  IMAD.MOV.U32 R17, RZ, RZ, R25 ;  /* 0x000000ffff117224 */ /* 0x000fe200078e0019 */
[C---:B------:R-:W-:Y:S01]  /*1650*/  SHF.L.U64.HI R32, R34.reuse, 0x2, R27 ;  /* 0x0000000222207819 */ /* 0x040fe2000001021b */
[----:B------:R-:W-:Y:S01]  /*1660*/  IMAD.SHL.U32 R34, R34, 0x4, RZ ;  /* 0x0000000422227824 */ /* 0x000fe200078e00ff */
[----:B------:R-:W-:Y:S01]  /*1670*/  SEL R33, RZ, 0x2, !P1 ;  /* 0x00000002ff217807 */ /* 0x000fe20004800000 */
[----:B------:R-:W-:Y:S01]  /*1680*/  IMAD.MOV.U32 R27, RZ, RZ, R25 ;  /* 0x000000ffff1b7224 */ /* 0x000fe200078e0019 */
[----:B------:R-:W-:Y:S02]  /*1690*/  ISETP.GT.U32.AND P1, PT, R18, R3, PT ;  /* 0x000000031200720c */ /* 0x000fe40003f24070 */
[----:B------:R-:W-:Y:S02]  /*16a0*/  LOP3.LUT R9, R40, R34, R9, 0xfe, !PT ;  /* 0x0000002228097212 */ /* 0x000fe400078efe09 */
[C---:B------:R-:W-:Y:S01]  /*16b0*/  SHF.L.U64.HI R19, R38.reuse, 0x2, R19 ;  /* 0x0000000226137819 */ /* 0x040fe20000010213 */
[----:B------:R-:W-:-:S02]  /*16c0*/  IMAD.SHL.U32 R38, R38, 0x4, RZ ;  /* 0x0000000426267824 */ /* 0x000fc400078e00ff */
[----:B0-----:R-:W-:-:S03]  /*16d0*/  IMAD.MOV.U32 R7, RZ, RZ, R25 ;  /* 0x000000ffff077224 */ /* 0x001fc600078e0019 */
[----:B------:R-:W-:Y:S01]  /*16e0*/  LOP3.LUT R36, R31, R38, R36, 0xfe, !PT ;  /* 0x000000261f247212 */ /* 0x000fe200078efe24 */
[----:B------:R-:W-:Y:S01]  /*16f0*/  IMAD.MOV.U32 R31, RZ, RZ, R25 ;  /* 0x000000ffff1f7224 */ /* 0x000fe200078e0019 */
[----:B------:R-:W-:-:S04]  /*1700*/  DEPBAR.LE SB5, 0x1 ;  /* 0x0000d0400000791a */ /* 0x000fc80000000000 */
[----:B------:R-:W-:Y:S02]  /*1710*/  LOP3.LUT R18, R6, 0xff, RZ, 0xc0, !PT ;  /* 0x000000ff06127812 */ /* 0x000fe400078ec0ff */
[----:B------:R-:W-:Y:S02]  /*1720*/  LOP3.LUT R6, R11, 0xff, RZ, 0xc0, !PT ;  /* 0x000000ff0b067812 */ /* 0x000fe400078ec0ff */
[----:B------:R-:W-:Y:S02]  /*1730*/  LOP3.LUT R34, R13, 0xff, RZ, 0xc0, !PT ;  /* 0x000000ff0d227812 */ /* 0x000fe400078ec0ff */
[----:B------:R-:W-:Y:S02]  /*1740*/  SEL R13, RZ, 0x1, !P4 ;  /* 0x00000001ff0d7807 */ /* 0x000fe40006000000 */
[----:B------:R-:W-:Y:S01]  /*1750*/  ISETP.GT.U32.AND P4, PT, R6, R3, PT ;  /* 0x000000030600720c */ /* 0x000fe20003f84070 */
[----:B------:R-:W-:Y:S01]  /*1760*/  IMAD.MOV.U32 R6, RZ, RZ, R16 ;  /* 0x000000ffff067224 */ /* 0x000fe200078e0010 */
[----:B------:R-:W-:-:S02]  /*1770*/  LOP3.LUT R12, R29, 0xff, RZ, 0xc0, !PT ;  /* 0x000000ff1d0c7812 */ /* 0x000fc400078ec0ff */
[----:B------:R-:W-:Y:S02]  /*1780*/  SEL R10, RZ, 0x1, !P6 ;  /* 0x00000001ff0a7807 */ /* 0x000fe40007000000 */
[-C--:B------:R-:W-:Y:S01]  /*1790*/  ISETP.GT.U32.AND P6, PT, R12, R5.reuse, PT ;  /* 0x000000050c00720c */ /* 0x080fe20003fc4070 */
[----:B------:R-:W5:Y:S01]  /*17a0*/  TEX.LL RZ, R6, R6, R2, UR4, 2D, 0x1 ;  /* 0x28ff040206067f60 */ /* 0x000f6200089e01ff */
[----:B------:R0:W5:Y:S01]  /*17b0*/  TEX.LL RZ, R37, R22, R2, UR6, 2D, 0x1 ;  /* 0x28ff060216257f60 */ /* 0x00016200089e01ff */
[----:B------:R-:W5:Y:S01]  /*17c0*/  TEX.LL RZ, R17, R16, R2, UR6, 2D, 0x1 ;  /* 0x28ff060210117f60 */ /* 0x000f6200089e01ff */
[----:B------:R-:W5:Y:S01]  /*17d0*/  TEX.LL RZ, R31, R30, R2, UR4, 2D, 0x1 ;  /* 0x28ff04021e1f7f60 */ /* 0x000f6200089e01ff */
[----:B------:R-:W5:Y:S01]  /*17e0*/  TEX.LL RZ, R29, R26, R2, UR4, 2D, 0x1 ;  /* 0x28ff04021a1d7f60 */ /* 0x000f6200089e01ff */
[----:B------:R-:W-:Y:S01]  /*17f0*/  SEL R12, RZ, 0x2, !P5 ;  /* 0x00000002ff0c7807 */ /* 0x000fe20006800000 */
[----:B------:R-:W-:Y:S01]  /*1800*/  IMAD.SHL.U32 R35, R9, 0x4, RZ ;  /* 0x0000000409237824 */ /* 0x000fe200078e00ff */
[----:B------:R-:W-:-:S02]  /*1810*/  ISETP.GT.U32.AND P5, PT, R18, R5, PT ;  /* 0x000000051200720c */ /* 0x000fc40003fa4070 */
[----:B------:R-:W-:Y:S02]  /*1820*/  SEL R18, RZ, 0x2, !P3 ;  /* 0x00000002ff127807 */ /* 0x000fe40005800000 */
[----:B------:R-:W-:Y:S01]  /*1830*/  ISETP.GT.U32.AND P3, PT, R34, R3, PT ;  /* 0x000000032200720c */ /* 0x000fe20003f64070 */
[C---:B------:R-:W-:Y:S01]  /*1840*/  IMAD.SHL.U32 R34, R36.reuse, 0x4, RZ ;  /* 0x0000000424227824 */ /* 0x040fe200078e00ff */
[----:B------:R-:W-:Y:S02]  /*1850*/  LOP3.LUT R35, R15, R35, R14, 0xfe, !PT ;  /* 0x000000230f237212 */ /* 0x000fe400078efe0e */
[----:B------:R-:W-:Y:S02]  /*1860*/  SHF.L.U64.HI R11, R36, 0x2, R19 ;  /* 0x00000002240b7819 */ /* 0x000fe40000010213 */
[----:B------:R-:W-:Y:S02]  /*1870*/  LOP3.LUT R34, R10, R34, R33, 0xfe, !PT ;  /* 0x000000220a227212 */ /* 0x000fe400078efe21 */
[----:B------:R-:W-:Y:S01]  /*1880*/  SEL R15, RZ, 0x1, !P1 ;  /* 0x00000001ff0f7807 */ /* 0x000fe20004800000 */
[----:B------:R-:W-:-:S04]  /*1890*/  DEPBAR.LE SB5, 0x5 ;  /* 0x0000d1400000791a */ /* 0x000fc80000000000 */
[----:B------:R-:W-:Y:S01]  /*18a0*/  LOP3.LUT R36, R21, 0xff, RZ, 0xc0, !PT ;  /* 0x000000ff15247812 */ /* 0x000fe200078ec0ff */
[--C-:B------:R-:W-:Y:S01]  /*18b0*/  IMAD.MOV.U32 R21, RZ, RZ, R25.reuse ;  /* 0x000000ffff157224 */ /* 0x100fe200078e0019 */
[----:B0-----:R-:W-:Y:S02]  /*18c0*/  SEL R23, RZ, 0x1, !P2 ;  /* 0x00000001ff177807 */ /* 0x001fe40005000000 */
[----:B------:R-:W-:Y:S01]  /*18d0*/  SHF.L.U64.HI R32, R9, 0x2, R32 ;  /* 0x0000000209207819 */ /* 0x000fe20000010220 */
[----:B------:R-:W-:Y:S01]  /*18e0*/  IMAD.MOV.U32 R9, RZ, RZ, R25 ;  /* 0x000000ffff097224 */ /* 0x000fe200078e0019 */
[----:B------:R-:W-:Y:S02]  /*18f0*/  ISETP.GT.U32.AND P2, PT, R36, R5, PT ;  /* 0x000000052400720c */ /* 0x000fe40003f44070 */
[----:B------:R-:W-:Y:S02]  /*1900*/  SEL R7, RZ, 0x1, !P5 ;  /* 0x00000001ff077807 */ /* 0x000fe40006800000 */
[----:B------:R-:W-:Y:S01]  /*1910*/  SEL R14, RZ, 0x2, !P0 ;  /* 0x00000002ff0e7807 */ /* 0x000fe20004000000 */
[----:B------:R-:W-:-:S04]  /*1920*/  DEPBAR.LE SB5, 0x2 ;  /* 0x0000d0800000791a */ /* 0x000fc80000000000 */
[----:B------:R-:W-:Y:S02]  /*1930*/  LOP3.LUT R10, R6, 0xff, RZ, 0xc0, !PT ;  /* 0x000000ff060a7812 */ /* 0x000fe400078ec0ff */
[----:B------:R-:W-:Y:S02]  /*1940*/  LOP3.LUT R6, R37, 0xff, RZ, 0xc0, !PT ;  /* 0x000000ff25067812 */ /* 0x000fe400078ec0ff */
[----:B------:R-:W-:Y:S02]  /*1950*/  LOP3.LUT R36, R17, 0xff, RZ, 0xc0, !PT ;  /* 0x000000ff11247812 */ /* 0x000fe400078ec0ff */
[----:B------:R-:W-:Y:S01]  /*1960*/  ISETP.GT.U32.AND P1, PT, R6, R3, PT ;  /* 0x000000030600720c */ /* 0x000fe20003f24070 */
[----:B------:R-:W-:-:S04]  /*1970*/  DEPBAR.LE SB5, 0x1 ;  /* 0x0000d0400000791a */ /* 0x000fc80000000000 */
[----:B------:R-:W-:Y:S01]  /*1980*/  LOP3.LUT R6, R31, 0xff, RZ, 0xc0, !PT ;  /* 0x000000ff1f067812 */ /* 0x000fe200078ec0ff */
[----:B------:R-:W-:Y:S01]  /*1990*/  IMAD.MOV.U32 R31, RZ, RZ, R25 ;  /* 0x000000ffff1f7224 */ /* 0x000fe200078e0019 */
[-C--:B------:R-:W-:Y:S02]  /*19a0*/  ISETP.GT.U32.AND P0, PT, R10, R5.reuse, PT ;  /* 0x000000050a00720c */ /* 0x080fe40003f04070 */
[----:B------:R-:W-:Y:S01]  /*19b0*/  ISETP.GT.U32.AND P5, PT, R6, R5, PT ;  /* 0x000000050600720c */ /* 0x000fe20003fa4070 */
[----:B------:R-:W5:Y:S01]  /*19c0*/  TEX.LL RZ, R17, R30, R2, UR6, 2D, 0x1 ;  /* 0x28ff06021e117f60 */ /* 0x000f6200089e01ff */
[----:B------:R0:W5:Y:S01]  /*19d0*/  TEX.LL RZ, R6, R26, R2, UR6, 2D, 0x1 ;  /* 0x28ff06021a067f60 */ /* 0x00016200089e01ff */
[----:B------:R-:W5:Y:S01]  /*19e0*/  TEX.LL RZ, R9, R8, R2, UR4, 2D, 0x1 ;  /* 0x28ff040208097f60 */ /* 0x000f6200089e01ff */
[----:B------:R-:W5:Y:S01]  /*19f0*/  TEX.LL RZ, R21, R20, R2, UR4, 2D, 0x1 ;  /* 0x28ff040214157f60 */ /* 0x000f6200089e01ff */
[----:B------:R-:W-:Y:S02]  /*1a00*/  SEL R10, RZ, 0x2, !P6 ;  /* 0x00000002ff0a7807 */ /* 0x000fe40007000000 */
[----:B------:R-:W-:Y:S01]  /*1a10*/  ISETP.GT.U32.AND P6, PT, R36, R3, PT ;  /* 0x000000032400720c */ /* 0x000fe20003fc4070 */
[C---:B------:R-:W-:Y:S01]  /*1a20*/  IMAD.SHL.U32 R36, R35.reuse, 0x4, RZ ;  /* 0x0000000423247824 */ /* 0x040fe200078e00ff */
[C---:B------:R-:W-:Y:S01]  /*1a30*/  SHF.L.U64.HI R11, R34.reuse, 0x2, R11 ;  /* 0x00000002220b7819 */ /* 0x040fe2000001020b */
[----:B------:R-:W-:Y:S01]  /*1a40*/  IMAD.SHL.U32 R34, R34, 0x4, RZ ;  /* 0x0000000422227824 */ /* 0x000fe200078e00ff */
[----:B------:R-:W-:-:S02]  /*1a50*/  SHF.L.U64.HI R19, R35, 0x2, R32 ;  /* 0x0000000223137819 */ /* 0x000fc40000010220 */
[----:B------:R-:W-:Y:S01]  /*1a60*/  LOP3.LUT R36, R13, R36, R12, 0xfe, !PT ;  /* 0x000000240d247212 */ /* 0x000fe200078efe0c */
[----:B------:R-:W-:Y:S01]  /*1a70*/  IMAD.MOV.U32 R13, RZ, RZ, R25 ;  /* 0x000000ffff0d7224 */ /* 0x000fe200078e0019 */
[----:B0-----:R-:W-:Y:S01]  /*1a80*/  SEL R27, RZ, 0x1, !P3 ;  /* 0x00000001ff1b7807 */ /* 0x001fe20005800000 */
[----:B------:R-:W-:-:S04]  /*1a90*/  DEPBAR.LE SB5, 0x4 ;  /* 0x0000d1000000791a */ /* 0x000fc80000000000 */
[----:B------:R-:W-:Y:S01]  /*1aa0*/  LOP3.LUT R32, R29, 0xff, RZ, 0xc0, !PT ;  /* 0x000000ff1d207812 */ /* 0x000fe200078ec0ff */
[----:B------:R-:W-:Y:S01]  /*1ab0*/  IMAD.MOV.U32 R29, RZ, RZ, R25 ;  /* 0x000000ffff1d7224 */ /* 0x000fe200078e0019 */
[----:B------:R-:W-:Y:S02]  /*1ac0*/  LOP3.LUT R34, R23, R34, R18, 0xfe, !PT ;  /* 0x0000002217227212 */ /* 0x000fe400078efe12 */
[----:B------:R-:W-:Y:S02]  /*1ad0*/  SEL R18, RZ, 0x2, !P4 ;  /* 0x00000002ff127807 */ /* 0x000fe40006000000 */
[----:B------:R-:W-:Y:S02]  /*1ae0*/  ISETP.GT.U32.AND P4, PT, R32, R5, PT ;  /* 0x000000052000720c */ /* 0x000fe40003f84070 */
[----:B------:R-:W-:Y:S01]  /*1af0*/  SEL R32, RZ, 0x1, !P0 ;  /* 0x00000001ff207807 */ /* 0x000fe20004000000 */
[----:B------:R-:W-:-:S04]  /*1b00*/  DEPBAR.LE SB5, 0x2 ;  /* 0x0000d0800000791a */ /* 0x000fc80000000000 */
[----:B------:R-:W-:Y:S02]  /*1b10*/  LOP3.LUT R12, R17, 0xff, RZ, 0xc0, !PT ;  /* 0x000000ff110c7812 */ /* 0x000fe400078ec0ff */
[----:B------:R-:W-:Y:S02]  /*1b20*/  LOP3.LUT R6, R6, 0xff, RZ, 0xc0, !PT ;  /* 0x000000ff06067812 */ /* 0x000fe400078ec0ff */
[----:B------:R-:W-:Y:S02]  /*1b30*/  ISETP.GT.U32.AND P3, PT, R12, R3, PT ;  /* 0x000000030c00720c */ /* 0x000fe40003f64070 */
[----:B-----5:R-:W-:Y:S01]  /*1b40*/  LOP3.LUT R12, R9, 0xff, RZ, 0xc0, !PT ;  /* 0x000000ff090c7812 */ /* 0x020fe200078ec0ff */
[--C-:B------:R-:W-:Y:S01]  /*1b50*/  IMAD.MOV.U32 R9, RZ, RZ, R25.reuse ;  /* 0x000000ffff097224 */ /* 0x100fe200078e0019 */
[----:B------:R-:W-:Y:S01]  /*1b60*/  LOP3.LUT R38, R21, 0xff, RZ, 0xc0, !PT ;  /* 0x000000ff15267812 */ /* 0x000fe200078ec0ff */
[--C-:B------:R-:W-:Y:S01]  /*1b70*/  IMAD.MOV.U32 R21, RZ, RZ, R25.reuse ;  /* 0x000000ffff157224 */ /* 0x100fe200078e0019 */
[----:B------:R-:W-:Y:S01]  /*1b80*/  ISETP.GT.U32.AND P0, PT, R12, R5, PT ;  /* 0x000000050c00720c */ /* 0x000fe20003f04070 */
[----:B------:R-:W-:Y:S01]  /*1b90*/  IMAD.MOV.U32 R12, RZ, RZ, R4 ;  /* 0x000000ffff0c7224 */ /* 0x000fe200078e0004 */
[----:B------:R-:W-:Y:S01]  /*1ba0*/  SEL R17, RZ, 0x2, !P2 ;  /* 0x00000002ff117807 */ /* 0x000fe20005000000 */
[----:B------:R-:W5:Y:S01]  /*1bb0*/  TEX.LL RZ, R9, R8, R2, UR6, 2D, 0x1 ;  /* 0x28ff060208097f60 */ /* 0x000f6200089e01ff */
[----:B------:R-:W-:Y:S01]  /*1bc0*/  ISETP.GT.U32.AND P2, PT, R6, R3, PT ;  /* 0x000000030600720c */ /* 0x000fe20003f44070 */
[----:B------:R-:W5:Y:S01]  /*1bd0*/  TEX.LL RZ, R21, R20, R2, UR6, 2D, 0x1 ;  /* 0x28ff060214157f60 */ /* 0x000f6200089e01ff */
[----:B------:R-:W-:Y:S01]  /*1be0*/  TEX.LL RZ, R31, R28, R2, UR4, 2D, 0x1 ;  /* 0x28ff04021c1f7f60 */ /* 0x000fe200089e01ff */
[----:B------:R-:W-:Y:S01]  /*1bf0*/  TEX.LL RZ, R33, R12, R2, UR4, 2D, 0x1 ;  /* 0x28ff04020c217f60 */ /* 0x000fe200089e01ff */
[----:B------:R-:W-:Y:S01]  /*1c00*/  IMAD.MOV.U32 R23, RZ, RZ, R25 ;  /* 0x000000ffff177224 */ /* 0x000fe200078e0019 */
[C---:B------:R-:W-:Y:S01]  /*1c10*/  SHF.L.U64.HI R35, R36.reuse, 0x2, R19 ;  /* 0x0000000224237819 */ /* 0x040fe20000010213 */
[----:B------:R-:W-:Y:S01]  /*1c20*/  IMAD.SHL.U32 R36, R36, 0x4, RZ ;  /* 0x0000000424247824 */ /* 0x000fe200078e00ff */
[----:B------:R-:W-:-:S02]  /*1c30*/  SEL R19, RZ, 0x1, !P6 ;  /* 0x00000001ff137807 */ /* 0x000fc40007000000 */
[----:B------:R-:W-:Y:S01]  /*1c40*/  SEL R6, RZ, 0x2, !P1 ;  /* 0x00000002ff067807 */ /* 0x000fe20004800000 */
[----:B------:R-:W5:Y:S01]  /*1c50*/  TEX.LL RZ, R23, R22, R2, UR4, 2D, 0x1 ;  /* 0x28ff040216177f60 */ /* 0x000f6200089e01ff */
[----:B------:R-:W5:Y:S01]  /*1c60*/  TEX.LL RZ, R29, R28, R2, UR6, 2D, 0x1 ;  /* 0x28ff06021c1d7f60 */ /* 0x000f6200089e01ff */
[----:B------:R0:W5:Y:S01]  /*1c70*/  TEX.LL RZ, R13, R12, R2, UR6, 2D, 0x1 ;  /* 0x28ff06020c0d7f60 */ /* 0x00016200089e01ff */
[----:B------:R-:W-:Y:S01]  /*1c80*/  LOP3.LUT R36, R15, R36, R14, 0xfe, !PT ;  /* 0x000000240f247212 */ /* 0x000fe200078efe0e */
[----:B------:R-:W-:Y:S01]  /*1c90*/  IMAD.MOV.U32 R15, RZ, RZ, R25 ;  /* 0x000000ffff0f7224 */ /* 0x000fe200078e0019 */
[----:B------:R-:W-:Y:S01]  /*1ca0*/  ISETP.GT.U32.AND P1, PT, R38, R5, PT ;  /* 0x000000052600720c */ /* 0x000fe20003f24070 */
[----:B------:R-:W-:-:S04]  /*1cb0*/  DEPBAR.LE SB5, 0x3 ;  /* 0x0000d0c00000791a */ /* 0x000fc80000000000 */
[----:B------:R-:W-:Y:S02]  /*1cc0*/  LOP3.LUT R14, R9, 0xff, RZ, 0xc0, !PT ;  /* 0x000000ff090e7812 */ /* 0x000fe400078ec0ff */
[----:B------:R-:W-:Y:S02]  /*1cd0*/  LOP3.LUT R38, R21, 0xff, RZ, 0xc0, !PT ;  /* 0x000000ff15267812 */ /* 0x000fe400078ec0ff */
[-C--:B------:R-:W-:Y:S01]  /*1ce0*/  ISETP.GT.U32.AND P6, PT, R14, R3.reuse, PT ;  /* 0x000000030e00720c */ /* 0x080fe20003fc4070 */
[----:B------:R-:W-:Y:S01]  /*1cf0*/  IMAD.MOV.U32 R14, RZ, RZ, R22 ;  /* 0x000000ffff0e7224 */ /* 0x000fe200078e0016 */
[----:B------:R-:W-:Y:S02]  /*1d00*/  SEL R9, RZ, 0x2, !P5 ;  /* 0x00000002ff097807 */ /* 0x000fe40006800000 */
[----:B------:R-:W-:Y:S01]  /*1d10*/  ISETP.GT.U32.AND P5, PT, R38, R3, PT ;  /* 0x000000032600720c */ /* 0x000fe20003fa4070 */
[----:B------:R1:W5:Y:S01]  /*1d20*/  TEX.LL RZ, R21, R14, R2, UR6, 2D, 0x1 ;  /* 0x28ff06020e157f60 */ /* 0x00036200089e01ff */
[C---:B------:R-:W-:Y:S01]  /*1d30*/  SHF.L.U64.HI R11, R34.reuse, 0x2, R11 ;  /* 0x00000002220b7819 */ /* 0x040fe2000001020b */
[----:B------:R-:W-:-:S05]  /*1d40*/  IMAD.SHL.U32 R34, R34, 0x4, RZ ;  /* 0x0000000422227824 */ /* 0x000fca00078e00ff */
[----:B------:R-:W-:Y:S01]  /*1d50*/  LOP3.LUT R10, R7, R34, R10, 0xfe, !PT ;  /* 0x00000022070a7212 */ /* 0x000fe200078efe0a */
[----:B------:R-:W-:Y:S01]  /*1d60*/  IMAD.SHL.U32 R34, R36, 0x4, RZ ;  /* 0x0000000424227824 */ /* 0x000fe200078e00ff */
[----:B------:R-:W-:-:S04]  /*1d70*/  DEPBAR.LE SB5, 0x3 ;  /* 0x0000d0c00000791a */ /* 0x000fc80000000000 */
[----:B0-----:R-:W-:Y:S02]  /*1d80*/  LOP3.LUT R12, R23, 0xff, RZ, 0xc0, !PT ;  /* 0x000000ff170c7812 */ /* 0x001fe400078ec0ff */
[C---:B------:R-:W-:Y:S01]  /*1d90*/  SHF.L.U64.HI R25, R10.reuse, 0x2, R11 ;  /* 0x000000020a197819 */ /* 0x040fe2000001020b */
[----:B------:R-:W-:Y:S01]  /*1da0*/  IMAD.SHL.U32 R11, R10, 0x4, RZ ;  /* 0x000000040a0b7824 */ /* 0x000fe200078e00ff */
[----:B------:R-:W-:Y:S02]  /*1db0*/  LOP3.LUT R10, R31, 0xff, RZ, 0xc0, !PT ;  /* 0x000000ff1f0a7812 */ /* 0x000fe400078ec0ff */
[----:B------:R-:W-:Y:S02]  /*1dc0*/  LOP3.LUT R34, R27, R34, R18, 0xfe, !PT ;  /* 0x000000221b227212 */ /* 0x000fe400078efe12 */
[----:B-1----:R-:W-:Y:S02]  /*1dd0*/  SEL R14, RZ, 0x1, !P4 ;  /* 0x00000001ff0e7807 */ /* 0x002fe40006000000 */
[----:B------:R-:W-:-:S02]  /*1de0*/  ISETP.GT.U32.AND P4, PT, R10, R5, PT ;  /* 0x000000050a00720c */ /* 0x000fc40003f84070 */
[----:B------:R-:W-:Y:S01]  /*1df0*/  LOP3.LUT R32, R32, R11, R17, 0xfe, !PT ;  /* 0x0000000b20207212 */ /* 0x000fe200078efe11 */
[----:B------:R-:W-:Y:S01]  /*1e00*/  VIADD R17, R0, 0xffffffff ;  /* 0xffffffff00117836 */ /* 0x000fe20000000000 */
[----:B------:R-:W-:Y:S02]  /*1e10*/  LOP3.LUT R10, R33, 0xff, RZ, 0xc0, !PT ;  /* 0x000000ff210a7812 */ /* 0x000fe400078ec0ff */
[----:B------:R-:W-:Y:S02]  /*1e20*/  SEL R18, RZ, 0x2, !P3 ;  /* 0x00000002ff127807 */ /* 0x000fe40005800000 */
[----:B------:R-:W-:Y:S01]  /*1e30*/  ISETP.GT.U32.AND P3, PT, R10, R5, PT ;  /* 0x000000050a00720c */ /* 0x000fe20003f64070 */
[----:B------:R-:W-:-:S04]  /*1e40*/  DEPBAR.LE SB5, 0x2 ;  /* 0x0000d0800000791a */ /* 0x000fc80000000000 */
[----:B------:R-:W-:Y:S02]  /*1e50*/  LOP3.LUT R10, R29, 0xff, RZ, 0xc0, !PT ;  /* 0x000000ff1d0a7812 */ /* 0x000fe400078ec0ff */
[----:B------:R-:W-:Y:S02]  /*1e60*/  SEL R15, RZ, 0x1, !P2 ;  /* 0x00000001ff0f7807 */ /* 0x000fe40005000000 */
[----:B------:R-:W-:Y:S02]  /*1e70*/  I2FP.F32.S32 R17, R17 ;  /* 0x0000001100117245 */ /* 0x000fe40000201400 */
[----:B------:R-:W-:Y:S01]  /*1e80*/  ISETP.GT.U32.AND P2, PT, R12, R5, PT ;  /* 0x000000050c00720c */ /* 0x000fe20003f44070 */
[----:B------:R-:W-:-:S04]  /*1e90*/  DEPBAR.LE SB5, 0x1 ;  /* 0x0000d0400000791a */ /* 0x000fc80000000000 */
[----:B------:R-:W-:Y:S01]  /*1ea0*/  LOP3.LUT R12, R13, 0xff, RZ, 0xc0, !PT ;  /* 0x000000ff0d0c7812 */ /* 0x000fe200078ec0ff */
[--C-:B------:R-:W-:Y:S01]  /*1eb0*/  IMAD.MOV.U32 R31, RZ, RZ, R17.reuse ;  /* 0x000000ffff1f7224 */ /* 0x100fe200078e0011 */
[----:B------:R-:W-:Y:S01]  /*1ec0*/  SEL R23, RZ, 0x8, !P0 ;  /* 0x00000008ff177807 */ /* 0x000fe20004000000 */
[----:B------:R-:W-:Y:S01]  /*1ed0*/  IMAD.MOV.U32 R13, RZ, RZ, R17 ;  /* 0x000000ffff0d7224 */ /* 0x000fe200078e0011 */
[-C--:B------:R-:W-:Y:S01]  /*1ee0*/  ISETP.GT.U32.AND P0, PT, R10, R3.reuse, PT ;  /* 0x000000030a00720c */ /* 0x080fe20003f04070 */
[----:B------:R-:W-:Y:S01]  /*1ef0*/  IMAD.MOV.U32 R10, RZ, RZ, R16 ;  /* 0x000000ffff0a7224 */ /* 0x000fe200078e0010 */
[----:B------:R-:W-:Y:S01]  /*1f00*/  SHF.L.U64.HI R7, R36, 0x2, R35 ;  /* 0x0000000224077819 */ /* 0x000fe20000010223 */
[--C-:B------:R-:W-:Y:S01]  /*1f10*/  IMAD.MOV.U32 R11, RZ, RZ, R17.reuse ;  /* 0x000000ffff0b7224 */ /* 0x100fe200078e0011 */
[----:B------:R-:W-:Y:S01]  /*1f20*/  SEL R36, RZ, 0x2, !P1 ;  /* 0x00000002ff247807 */ /* 0x000fe20004800000 */
[----:B------:R-:W-:Y:S01]  /*1f30*/  IMAD.MOV.U32 R27, RZ, RZ, R17 ;  /* 0x000000ffff1b7224 */ /* 0x000fe200078e0011 */
[----:B------:R-:W-:Y:S01]  /*1f40*/  ISETP.GT.U32.AND P1, PT, R12, R3, PT ;  /* 0x000000030c00720c */ /* 0x000fe20003f24070 */
[----:B------:R-:W-:Y:S01]  /*1f50*/  IMAD.MOV.U32 R12, RZ, RZ, R30 ;  /* 0x000000ffff0c7224 */ /* 0x000fe200078e001e */
[----:B------:R0:W5:Y:S01]  /*1f60*/  TEX.LL RZ, R33, R30, R2, UR4, 2D, 0x1 ;  /* 0x28ff04021e217f60 */ /* 0x00016200089e01ff */
[----:B------:R-:W-:Y:S02]  /*1f70*/  TEX.LL RZ, R10, R10, R2, UR6, 2D, 0x1 ;  /* 0x28ff06020a0a7f60 */ /* 0x000fe400089e01ff */
[----:B------:R1:W-:Y:S01]  /*1f80*/  TEX.LL RZ, R13, R12, R2, UR6, 2D, 0x1 ;  /* 0x28ff06020c0d7f60 */ /* 0x0003e200089e01ff */
[----:B------:R-:W-:Y:S01]  /*1f90*/  TEX.LL RZ, R27, R26, R2, UR4, 2D, 0x1 ;  /* 0x28ff04021a1b7f60 */ /* 0x000fe200089e01ff */
[----:B------:R-:W5:Y:S01]  /*1fa0*/  TEX.LL RZ, R35, R16, R2, UR4, 2D, 0x1 ;  /* 0x28ff040210237f60 */ /* 0x000f6200089e01ff */
[C---:B------:R-:W-:Y:S01]  /*1fb0*/  SHF.L.U64.HI R38, R32.reuse, 0x2, R25 ;  /* 0x0000000220267819 */ /* 0x040fe20000010219 */
[----:B------:R-:W-:Y:S01]  /*1fc0*/  IMAD.SHL.U32 R32, R32, 0x4, RZ ;  /* 0x0000000420207824 */ /* 0x000fe200078e00ff */
[C---:B------:R-:W-:Y:S01]  /*1fd0*/  SHF.L.U64.HI R29, R34.reuse, 0x2, R7 ;  /* 0x00000002221d7819 */ /* 0x040fe20000010207 */
[----:B------:R-:W-:-:S02]  /*1fe0*/  IMAD.SHL.U32 R34, R34, 0x4, RZ ;  /* 0x0000000422227824 */ /* 0x000fc400078e00ff */
[----:B------:R-:W-:Y:S01]  /*1ff0*/  IMAD.MOV.U32 R7, RZ, RZ, R17 ;  /* 0x000000ffff077224 */ /* 0x000fe200078e0011 */
[----:B------:R-:W-:Y:S01]  /*2000*/  LOP3.LUT R9, R14, R32, R9, 0xfe, !PT ;  /* 0x000000200e097212 */ /* 0x000fe200078efe09 */
[--C-:B------:R-:W-:Y:S01]  /*2010*/  IMAD.MOV.U32 R25, RZ, RZ, R17.reuse ;  /* 0x000000ffff197224 */ /* 0x100fe200078e0011 */
[----:B------:R-:W-:Y:S02]  /*2020*/  LOP3.LUT R34, R19, R34, R6, 0xfe, !PT ;  /* 0x0000002213227212 */ /* 0x000fe400078efe06 */
[----:B------:R-:W-:Y:S01]  /*2030*/  SEL R19, RZ, 0x8, !P6 ;  /* 0x00000008ff137807 */ /* 0x000fe20007000000 */
[C---:B0-----:R-:W-:Y:S01]  /*2040*/  IMAD.SHL.U32 R31, R9.reuse, 0x10, RZ ;  /* 0x00000010091f7824 */ /* 0x041fe200078e00ff */
[----:B------:R-:W-:Y:S01]  /*2050*/  SHF.L.U64.HI R14, R9, 0x4, R38 ;  /* 0x00000004090e7819 */ /* 0x000fe20000010226 */
[----:B------:R-:W-:Y:S01]  /*2060*/  IMAD.MOV.U32 R9, RZ, RZ, R17 ;  /* 0x000000ffff097224 */ /* 0x000fe200078e0011 */
[----:B-1----:R-:W-:Y:S02]  /*2070*/  SEL R12, RZ, 0x2, !P5 ;  /* 0x00000002ff0c7807 */ /* 0x002fe40006800000 */
[----:B------:R-:W-:-:S02]  /*2080*/  LOP3.LUT R31, R36, R31, R23, 0xfe, !PT ;  /* 0x0000001f241f7212 */ /* 0x000fc400078efe17 */
[----:B------:R-:W-:Y:S01]  /*2090*/  SEL R36, RZ, 0x1, !P4 ;  /* 0x00000001ff247807 */ /* 0x000fe20006000000 */
[----:B------:R-:W5:Y:S01]  /*20a0*/  TEX.LL RZ, R9, R8, R2, UR4, 2D, 0x1 ;  /* 0x28ff040208097f60 */ /* 0x000f6200089e01ff */
[----:B------:R-:W-:Y:S01]  /*20b0*/  SEL R11, RZ, 0x1, !P0 ;  /* 0x00000001ff0b7807 */ /* 0x000fe20004000000 */
[----:B------:R-:W-:-:S04]  /*20c0*/  DEPBAR.LE SB5, 0x3 ;  /* 0x0000d0c00000791a */ /* 0x000fc80000000000 */
[----:B------:R-:W-:Y:S01]  /*20d0*/  LOP3.LUT R32, R21, 0xff, RZ, 0xc0, !PT ;  /* 0x000000ff15207812 */ /* 0x000fe200078ec0ff */
[----:B------:R-:W-:-:S03]  /*20e0*/  IMAD.MOV.U32 R21, RZ, RZ, R17 ;  /* 0x000000ffff157224 */ /* 0x000fc600078e0011 */
[----:B------:R-:W-:Y:S01]  /*20f0*/  ISETP.GT.U32.AND P6, PT, R32, R3, PT ;  /* 0x000000032000720c */ /* 0x000fe20003fc4070 */
[----:B------:R-:W-:-:S04]  /*2100*/  DEPBAR.LE SB5, 0x1 ;  /* 0x0000d0400000791a */ /* 0x000fc80000000000 */
[----:B------:R-:W-:-:S04]  /*2110*/  LOP3.LUT R32, R33, 0xff, RZ, 0xc0, !PT ;  /* 0x000000ff21207812 */ /* 0x000fc800078ec0ff */
[-C--:B------:R-:W-:Y:S02]  /*2120*/  ISETP.GT.U32.AND P5, PT, R32, R5.reuse, PT ;  /* 0x000000052000720c */ /* 0x080fe40003fa4070 */
[----:B------:R-:W-:Y:S02]  /*2130*/  LOP3.LUT R6, R35, 0xff, RZ, 0xc0, !PT ;  /* 0x000000ff23067812 */ /* 0x000fe400078ec0ff */
[----:B------:R-:W-:Y:S02]  /*2140*/  LOP3.LUT R32, R10, 0xff, RZ, 0xc0, !PT ;  /* 0x000000ff0a207812 */ /* 0x000fe400078ec0ff */
[----:B------:R-:W-:Y:S02]  /*2150*/  ISETP.GT.U32.AND P4, PT, R6, R5, PT ;  /* 0x000000050600720c */ /* 0x000fe40003f84070 */
[----:B------:R-:W-:Y:S02]  /*2160*/  LOP3.LUT R6, R13, 0xff, RZ, 0xc0, !PT ;  /* 0x000000ff0d067812 */ /* 0x000fe400078ec0ff */
[----:B------:R-:W-:-:S02]  /*2170*/  SEL R10, RZ, 0x2, !P3 ;  /* 0x00000002ff0a7807 */ /* 0x000fc40005800000 */
[-C--:B------:R-:W-:Y:S02]  /*2180*/  ISETP.GT.U32.AND P3, PT, R32, R3.reuse, PT ;  /* 0x000000032000720c */ /* 0x080fe40003f64070 */
[----:B------:R-:W-:Y:S01]  /*2190*/  LOP3.LUT R32, R27, 0xff, RZ, 0xc0, !PT ;  /* 0x000000ff1b207812 */ /* 0x000fe200078ec0ff */
[----:B------:R-:W-:Y:S01]  /*21a0*/  IMAD.MOV.U32 R27, RZ, RZ, R17 ;  /* 0x000000ffff1b7224 */ /* 0x000fe200078e0011 */
[----:B------:R-:W-:Y:S02]  /*21b0*/  SEL R13, RZ, 0x1, !P2 ;  /* 0x00000001ff0d7807 */ /* 0x000fe40005000000 */
[----:B------:R-:W-:Y:S01]  /*21c0*/  ISETP.GT.U32.AND P2, PT, R6, R3, PT ;  /* 0x000000030600720c */ /* 0x000fe20003f44070 */
[----:B------:R-:W-:Y:S01]  /*21d0*/  IMAD.MOV.U32 R6, RZ, RZ, R8 ;  /* 0x000000ffff067224 */ /* 0x000fe200078e0008 */
[----:B------:R-:W-:Y:S01]  /*21e0*/  ISETP.GT.U32.AND P0, PT, R32, R5, PT ;  /* 0x000000052000720c */ /* 0x000fe20003f04070 */
[----:B------:R-:W5:Y:S04]  /*21f0*/  TEX.LL RZ, R27, R26, R2, UR6, 2D, 0x1 ;  /* 0x28ff06021a1b7f60 */ /* 0x000f6800089e01ff */
[----:B------:R-:W5:Y:S01]  /*2200*/  TEX.LL RZ, R6, R6, R2, UR6, 2D, 0x1 ;  /* 0x28ff060206067f60 */ /* 0x000f6200089e01ff */
[----:B------:R-:W5:Y:S01]  /*2210*/  TEX.LL RZ, R23, R24, R2, UR4, 2D, 0x1 ;  /* 0x28ff040218177f60 */ /* 0x000f6200089e01ff */
[----:B------:R-:W-:Y:S01]  /*2220*/  TEX.LL RZ, R32, R20, R2, UR4, 2D, 0x1 ;  /* 0x28ff040214207f60 */ /* 0x000fe200089e01ff */
[----:B------:R-:W5:Y:S01]  /*2230*/  TEX.LL RZ, R25, R24, R2, UR6, 2D, 0x1 ;  /* 0x28ff060218197f60 */ /* 0x000f6200089e01ff */
[----:B------:R-:W-:Y:S01]  /*2240*/  TEX.LL RZ, R37, R20, R2, UR6, 2D, 0x1 ;  /* 0x28ff060214257f60 */ /* 0x000fe200089e01ff */
[C---:B------:R-:W-:Y:S01]  /*2250*/  SHF.L.U64.HI R33, R34.reuse, 0x2, R29 ;  /* 0x0000000222217819 */ /* 0x040fe2000001021d */
[----:B------:R-:W-:Y:S01]  /*2260*/  IMAD.MOV.U32 R29, RZ, RZ, R17 ;  /* 0x000000ffff1d7224 */ /* 0x000fe200078e0011 */
[----:B------:R-:W-:Y:S01]  /*2270*/  LOP3.LUT R35, R31, R36, RZ, 0xfc, !PT ;  /* 0x000000241f237212 */ /* 0x000fe200078efcff */
[----:B------:R-:W-:-:S04]  /*2280*/  IMAD.SHL.U32 R34, R34, 0x4, RZ ;  /* 0x0000000422227824 */ /* 0x000fc800078e00ff */
[----:B------:R-:W5:Y:S01]  /*2290*/  TEX.LL RZ, R29, R28, R2, UR4, 2D, 0x1 ;  /* 0x28ff04021c1d7f60 */ /* 0x000f6200089e01ff */
[----:B------:R-:W-:Y:S01]  /*22a0*/  LOP3.LUT R34, R15, R34, R18, 0xfe, !PT ;  /* 0x000000220f227212 */ /* 0x000fe200078efe12 */
[----:B------:R-:W-:-:S04]  /*22b0*/  DEPBAR.LE SB5, 0x5 ;  /* 0x0000d1400000791a */ /* 0x000fc80000000000 */
[----:B------:R-:W-:Y:S02]  /*22c0*/  LOP3.LUT R18, R9, 0xff, RZ, 0xc0, !PT ;  /* 0x000000ff09127812 */ /* 0x000fe400078ec0ff */
[----:B------:R-:W-:Y:S02]  /*22d0*/  SEL R9, RZ, 0x1, !P5 ;  /* 0x00000001ff097807 */ /* 0x000fe40006800000 */
[----:B------:R-:W-:Y:S02]  /*22e0*/  SEL R15, RZ, 0x2, !P1 ;  /* 0x00000002ff0f7807 */ /* 0x000fe40004800000 */
[----:B------:R-:W-:Y:S02]  /*22f0*/  ISETP.GT.U32.AND P1, PT, R18, R5, PT ;  /* 0x000000051200720c */ /* 0x000fe40003f24070 */
[----:B------:R-:W-:Y:S01]  /*2300*/  SEL R18, RZ, 0x1, !P6 ;  /* 0x00000001ff127807 */ /* 0x000fe20007000000 */
[----:B------:R-:W-:-:S04]  /*2310*/  DEPBAR.LE SB5, 0x3 ;  /* 0x0000d0c00000791a */ /* 0x000fc80000000000 */
[----:B------:R-:W-:Y:S02]  /*2320*/  LOP3.LUT R36, R27, 0xff, RZ, 0xc0, !PT ;  /* 0x000000ff1b247812 */ /* 0x000fe400078ec0ff */
[----:B------:R-:W-:Y:S02]  /*2330*/  LOP3.LUT R6, R6, 0xff, RZ, 0xc0, !PT ;  /* 0x000000ff06067812 */ /* 0x000fe400078ec0ff */
[-C--:B------:R-:W-:Y:S02]  /*2340*/  ISETP.GT.U32.AND P6, PT, R36, R3.reuse, PT ;  /* 0x000000032400720c */ /* 0x080fe40003fc4070 */
[----:B------:R-:W-:Y:S01]  /*2350*/  ISETP.GT.U32.AND P5, PT, R6, R3, PT ;  /* 0x000000030600720c */ /* 0x000fe20003fa4070 */
[----:B------:R-:W-:-:S04]  /*2360*/  IMAD.MOV.U32 R6, RZ, RZ, R4 ;  /* 0x000000ffff067224 */ /* 0x000fc800078e0004 */
[----:B------:R0:W5:Y:S01]  /*2370*/  TEX.LL RZ, R27, R6, R2, UR4, 2D, 0x1 ;  /* 0x28ff0402061b7f60 */ /* 0x00016200089e01ff */
[C---:B------:R-:W-:Y:S01]  /*2380*/  SHF.L.U64.HI R31, R34.reuse, 0x4, R33 ;  /* 0x00000004221f7819 */ /* 0x040fe20000010221 */
[----:B------:R-:W-:Y:S01]  /*2390*/  IMAD.SHL.U32 R36, R34, 0x10, RZ ;  /* 0x0000001022247824 */ /* 0x000fe200078e00ff */
[C---:B------:R-:W-:Y:S01]  /*23a0*/  SHF.L.U64.HI R33, R35.reuse, 0x2, R14 ;  /* 0x0000000223217819 */ /* 0x040fe2000001020e */
[----:B------:R-:W-:Y:S01]  /*23b0*/  IMAD.SHL.U32 R34, R35, 0x4, RZ ;  /* 0x0000000423227824 */ /* 0x000fe200078e00ff */
[----:B------:R-:W-:Y:S02]  /*23c0*/  SEL R14, RZ, 0x1, !P2 ;  /* 0x00000001ff0e7807 */ /* 0x000fe40005000000 */
[----:B------:R-:W-:Y:S01]  /*23d0*/  LOP3.LUT R36, R12, R36, R19, 0xfe, !PT ;  /* 0x000000240c247212 */ /* 0x000fe200078efe13 */
[----:B------:R-:W-:-:S04]  /*23e0*/  DEPBAR.LE SB5, 0x3 ;  /* 0x0000d0c00000791a */ /* 0x000fc80000000000 */
[----:B------:R-:W-:Y:S01]  /*23f0*/  LOP3.LUT R12, R23, 0xff, RZ, 0xc0, !PT ;  /* 0x000000ff170c7812 */ /* 0x000fe200078ec0ff */
[----:B------:R-:W-:Y:S01]  /*2400*/  IMAD.MOV.U32 R23, RZ, RZ, R17 ;  /* 0x000000ffff177224 */ /* 0x000fe200078e0011 */
[----:B------:R-:W-:Y:S01]  /*2410*/  LOP3.LUT R34, R13, R34, R10, 0xfe, !PT ;  /* 0x000000220d227212 */ /* 0x000fe200078efe0a */
[----:B------:R-:W-:Y:S01]  /*2420*/  VIADD R13, R0, 0xfffffffe ;  /* 0xfffffffe000d7836 */ /* 0x000fe20000000000 */
[----:B------:R-:W-:Y:S01]  /*2430*/  SEL R38, RZ, 0x2, !P4 ;  /* 0x00000002ff267807 */ /* 0x000fe20006000000 */
[----:B------:R-:W-:-:S04]  /*2440*/  DEPBAR.LE SB5, 0x1 ;  /* 0x0000d0400000791a */ /* 0x000fc80000000000 */
[----:B0-----:R-:W-:Y:S02]  /*2450*/  LOP3.LUT R6, R25, 0xff, RZ, 0xc0, !PT ;  /* 0x000000ff19067812 */ /* 0x001fe400078ec0ff */
[----:B------:R-:W-:Y:S01]  /*2460*/  LOP3.LUT R10, R29, 0xff, RZ, 0xc0, !PT ;  /* 0x000000ff1d0a7812 */ /* 0x000fe200078ec0ff */
[----:B------:R-:W-:Y:S01]  /*2470*/  IMAD.MOV.U32 R29, RZ, RZ, R17 ;  /* 0x000000ffff1d7224 */ /* 0x000fe200078e0011 */
[-C--:B------:R-:W-:Y:S02]  /*2480*/  ISETP.GT.U32.AND P2, PT, R6, R3.reuse, PT ;  /* 0x000000030600720c */ /* 0x080fe40003f44070 */
[----:B------:R-:W-:Y:S02]  /*2490*/  LOP3.LUT R6, R37, 0xff, RZ, 0xc0, !PT ;  /* 0x000000ff25067812 */ /* 0x000fe400078ec0ff */
[----:B------:R-:W-:Y:S02]  /*24a0*/  SEL R19, RZ, 0x2, !P0 ;  /* 0x00000002ff137807 */ /* 0x000fe40004000000 */
[----:B------:R-:W-:Y:S01]  /*24b0*/  ISETP.GT.U32.AND P0, PT, R6, R3, PT ;  /* 0x000000030600720c */ /* 0x000fe20003f04070 */
[----:B------:R-:W-:Y:S01]  /*24c0*/  IMAD.MOV.U32 R6, RZ, RZ, R4 ;  /* 0x000000ffff067224 */ /* 0x000fe200078e0004 */
[----:B------:R-:W-:Y:S01]  /*24d0*/  ISETP.GT.U32.AND P4, PT, R12, R5, PT ;  /* 0x000000050c00720c */ /* 0x000fe20003f84070 */
[----:B------:R-:W-:Y:S01]  /*24e0*/  IMAD.MOV.U32 R12, RZ, RZ, R16 ;  /* 0x000000ffff0c7224 */ /* 0x000fe200078e0010 */
[----:B------:R-:W-:Y:S01]  /*24f0*/  I2FP.F32.S32 R13, R13 ;  /* 0x0000000d000d7245 */ /* 0x000fe20000201400 */
[----:B------:R-:W-:Y:S01]  /*2500*/  TEX.LL RZ, R29, R28, R2, UR6, 2D, 0x1 ;  /* 0x28ff06021c1d7f60 */ /* 0x000fe200089e01ff */
[----:B------:R-:W-:Y:S01]  /*2510*/  LOP3.LUT R32, R32, 0xff, RZ, 0xc0, !PT ;  /* 0x000000ff20207812 */ /* 0x000fe200078ec0ff */
[----:B------:R-:W5:Y:S01]  /*2520*/  TEX.LL RZ, R6, R6, R2, UR6, 2D, 0x1 ;  /* 0x28ff060206067f60 */ /* 0x000f6200089e01ff */
[----:B------:R-:W-:Y:S01]  /*2530*/  TEX.LL RZ, R23, R22, R2, UR4, 2D, 0x1 ;  /* 0x28ff040216177f60 */ /* 0x000fe200089e01ff */
[----:B------:R-:W5:Y:S01]  /*2540*/  TEX.LL RZ, R12, R12, R2, UR4, 2D, 0x1 ;  /* 0x28ff04020c0c7f60 */ /* 0x000f6200089e01ff */
[----:B------:R-:W-:-:S02]  /*2550*/  SEL R21, RZ, 0x2, !P3 ;  /* 0x00000002ff157807 */ /* 0x000fc40005800000 */
[----:B------:R-:W-:Y:S02]  /*2560*/  ISETP.GT.U32.AND P3, PT, R32, R5, PT ;  /* 0x000000052000720c */ /* 0x000fe40003f64070 */
[----:B------:R-:W-:Y:S02]  /*2570*/  SEL R32, RZ, 0x1, !P1 ;  /* 0x00000001ff207807 */ /* 0x000fe40004800000 */
[----:B------:R-:W-:Y:S01]  /*2580*/  LOP3.LUT R36, R36, R11, RZ, 0xfc, !PT ;  /* 0x0000000b24247212 */ /* 0x000fe200078efcff */
[----:B------:R-:W-:Y:S01]  /*2590*/  IMAD.MOV.U32 R11, RZ, RZ, R17 ;  /* 0x000000ffff0b7224 */ /* 0x000fe200078e0011 */
[----:B------:R-:W-:Y:S01]  /*25a0*/  ISETP.GT.U32.AND P1, PT, R10, R5, PT ;  /* 0x000000050a00720c */ /* 0x000fe20003f24070 */
[----:B------:R-:W-:-:S04]  /*25b0*/  IMAD.MOV.U32 R10, RZ, RZ, R22 ;  /* 0x000000ffff0a7224 */ /* 0x000fc800078e0016 */
[----:B------:R0:W5:Y:S01]  /*25c0*/  TEX.LL RZ, R25, R10, R2, UR6, 2D, 0x1 ;  /* 0x28ff06020a197f60 */ /* 0x00016200089e01ff */
[C---:B------:R-:W-:Y:S01]  /*25d0*/  SHF.L.U64.HI R35, R36.reuse, 0x2, R31 ;  /* 0x0000000224237819 */ /* 0x040fe2000001021f */
[----:B------:R-:W-:Y:S01]  /*25e0*/  IMAD.SHL.U32 R36, R36, 0x4, RZ ;  /* 0x0000000424247824 */ /* 0x000fe200078e00ff */
[----:B------:R-:W-:Y:S01]  /*25f0*/  SEL R17, RZ, 0x2, !P4 ;  /* 0x00000002ff117807 */ /* 0x000fe20006000000 */
[----:B------:R-:W-:Y:S01]  /*2600*/  IMAD.MOV.U32 R31, RZ, RZ, R13 ;  /* 0x000000ffff1f7224 */ /* 0x000fe200078e000d */
[C---:B------:R-:W-:Y:S01]  /*2610*/  SHF.L.U64.HI R33, R34.reuse, 0x2, R33 ;  /* 0x0000000222217819 */ /* 0x040fe20000010221 */
[----:B------:R-:W-:Y:S01]  /*2620*/  IMAD.SHL.U32 R34, R34, 0x4, RZ ;  /* 0x0000000422227824 */ /* 0x000fe200078e00ff */
[----:B------:R-:W-:-:S04]  /*2630*/  LOP3.LUT R36, R18, R36, R15, 0xfe, !PT ;  /* 0x0000002412247212 */ /* 0x000fc800078efe0f */
[----:B------:R-:W-:Y:S01]  /*2640*/  LOP3.LUT R38, R9, R34, R38, 0xfe, !PT ;  /* 0x0000002209267212 */ /* 0x000fe200078efe26 */
[----:B------:R-:W-:-:S04]  /*2650*/  DEPBAR.LE SB5, 0x2 ;  /* 0x0000d0800000791a */ /* 0x000fc80000000000 */
[----:B------:R-:W-:Y:S01]  /*2660*/  LOP3.LUT R18, R27, 0xff, RZ, 0xc0, !PT ;  /* 0x000000ff1b127812 */ /* 0x000fe200078ec0ff */
[----:B------:R-:W-:Y:S01]  /*2670*/  IMAD.MOV.U32 R27, RZ, RZ, R13 ;  /* 0x000000ffff1b7224 */ /* 0x000fe200078e000d */
[----:B------:R-:W-:Y:S01]  /*2680*/  LOP3.LUT R6, R6, 0xff, RZ, 0xc0, !PT ;  /* 0x000000ff06067812 */ /* 0x000fe200078ec0ff */
[----:B------:R-:W-:-:S04]  /*2690*/  DEPBAR.LE SB5, 0x1 ;  /* 0x0000d0400000791a */ /* 0x000fc80000000000 */
[----:B------:R-:W-:Y:S02]  /*26a0*/  LOP3.LUT R12, R12, 0xff, RZ, 0xc0, !PT ;  /* 0x000000ff0c0c7812 */ /* 0x000fe400078ec0ff */
[----:B------:R-:W-:Y:S02]  /*26b0*/  ISETP.GT.U32.AND P4, PT, R6, R3, PT ;  /* 0x000000030600720c */ /* 0x000fe40003f84070 */
[----:B------:R-:W-:Y:S02]  /*26c0*/  SEL R6, RZ, 0x2, !P2 ;  /* 0x00000002ff067807 */ /* 0x000fe40005000000 */
[-C--:B------:R-:W-:Y:S01]  /*26d0*/  ISETP.GT.U32.AND P2, PT, R12, R5.reuse, PT ;  /* 0x000000050c00720c */ /* 0x080fe20003f44070 */
[----:B------:R-:W-:Y:S01]  /*26e0*/  IMAD.MOV.U32 R12, RZ, RZ, R16 ;  /* 0x000000ffff0c7224 */ /* 0x000fe200078e0010 */
[----:B------:R-:W-:Y:S02]  /*26f0*/  LOP3.LUT R34, R29, 0xff, RZ, 0xc0, !PT ;  /* 0x000000ff1d227812 */ /* 0x000fe400078ec0ff */
[----:B------:R-:W-:Y:S01]  /*2700*/  SEL R7, RZ, 0x2, !P6 ;  /* 0x00000002ff077807 */ /* 0x000fe20007000000 */
[----:B------:R-:W5:Y:S01]  /*2710*/  TEX.LL RZ, R9, R12, R2, UR6, 2D, 0x1 ;  /* 0x28ff06020c097f60 */ /* 0x000f6200089e01ff */
[----:B------:R-:W-:Y:S01]  /*2720*/  TEX.LL RZ, R15, R30, R2, UR4, 2D, 0x1 ;  /* 0x28ff04021e0f7f60 */ /* 0x000fe200089e01ff */
[----:B------:R-:W5:Y:S01]  /*2730*/  TEX.LL RZ, R27, R26, R2, UR4, 2D, 0x1 ;  /* 0x28ff04021a1b7f60 */ /* 0x000f6200089e01ff */
[----:B------:R-:W-:-:S02]  /*2740*/  ISETP.GT.U32.AND P6, PT, R18, R5, PT ;  /* 0x000000051200720c */ /* 0x000fc40003fc4070 */
[----:B0-----:R-:W-:Y:S01]  /*2750*/  LOP3.LUT R10, R23, 0xff, RZ, 0xc0, !PT ;  /* 0x000000ff170a7812 */ /* 0x001fe200078ec0ff */
[----:B------:R-:W-:Y:S01]  /*2760*/  IMAD.MOV.U32 R11, RZ, RZ, R13 ;  /* 0x000000ffff0b7224 */ /* 0x000fe200078e000d */
[----:B------:R-:W-:Y:S02]  /*2770*/  SEL R18, RZ, 0x1, !P5 ;  /* 0x00000001ff127807 */ /* 0x000fe40006800000 */
[----:B------:R-:W-:Y:S02]  /*2780*/  ISETP.GT.U32.AND P5, PT, R34, R3, PT ;  /* 0x000000032200720c */ /* 0x000fe40003fa4070 */
[----:B------:R-:W-:Y:S02]  /*2790*/  SEL R34, RZ, 0x1, !P3 ;  /* 0x00000001ff227807 */ /* 0x000fe40005800000 */
[----:B------:R-:W-:Y:S01]  /*27a0*/  ISETP.GT.U32.AND P3, PT, R10, R5, PT ;  /* 0x000000050a00720c */ /* 0x000fe20003f64070 */
[----:B------:R-:W-:-:S04]  /*27b0*/  IMAD.MOV.U32 R10, RZ, RZ, R30 ;  /* 0x000000ffff0a7224 */ /* 0x000fc800078e001e */
[----:B------:R0:W5:Y:S01]  /*27c0*/  TEX.LL RZ, R29, R10, R2, UR6, 2D, 0x1 ;  /* 0x28ff06020a1d7f60 */ /* 0x00016200089e01ff */
[----:B------:R-:W-:Y:S01]  /*27d0*/  SEL R23, RZ, 0x2, !P1 ;  /* 0x00000002ff177807 */ /* 0x000fe20004800000 */
[C---:B------:R-:W-:Y:S01]  /*27e0*/  IMAD.SHL.U32 R40, R36.reuse, 0x4, RZ ;  /* 0x0000000424287824 */ /* 0x040fe200078e00ff */
[----:B------:R-:W-:Y:S02]  /*27f0*/  SHF.L.U64.HI R35, R36, 0x2, R35 ;  /* 0x0000000224237819 */ /* 0x000fe40000010223 */
[----:B------:R-:W-:Y:S02]  /*2800*/  SEL R36, RZ, 0x1, !P6 ;  /* 0x00000001ff247807 */ /* 0x000fe40007000000 */
[----:B------:R-:W-:Y:S01]  /*2810*/  LOP3.LUT R40, R14, R40, R21, 0xfe, !PT ;  /* 0x000000280e287212 */ /* 0x000fe200078efe15 */
[----:B------:R-:W-:-:S04]  /*2820*/  DEPBAR.LE SB5, 0x3 ;  /* 0x0000d0c00000791a */ /* 0x000fc80000000000 */
[----:B------:R-:W-:Y:S01]  /*2830*/  LOP3.LUT R14, R25, 0xff, RZ, 0xc0, !PT ;  /* 0x000000ff190e7812 */ /* 0x000fe200078ec0ff */
[----:B------:R-:W-:Y:S01]  /*2840*/  IMAD.MOV.U32 R25, RZ, RZ, R13 ;  /* 0x000000ffff197224 */ /* 0x000fe200078e000d */
[C---:B------:R-:W-:Y:S01]  /*2850*/  SHF.L.U64.HI R33, R38.reuse, 0x2, R33 ;  /* 0x0000000226217819 */ /* 0x040fe20000010221 */
[----:B------:R-:W-:-:S05]  /*2860*/  IMAD.SHL.U32 R38, R38, 0x4, RZ ;  /* 0x0000000426267824 */ /* 0x000fca00078e00ff */
[----:B------:R-:W-:Y:S02]  /*2870*/  LOP3.LUT R32, R32, R38, R19, 0xfe, !PT ;  /* 0x0000002620207212 */ /* 0x000fe400078efe13 */
[----:B------:R-:W-:Y:S02]  /*2880*/  SEL R19, RZ, 0x1, !P0 ;  /* 0x00000001ff137807 */ /* 0x000fe40004000000 */
[----:B------:R-:W-:Y:S01]  /*2890*/  ISETP.GT.U32.AND P0, PT, R14, R3, PT ;  /* 0x000000030e00720c */ /* 0x000fe20003f04070 */
[----:B------:R-:W-:Y:S01]  /*28a0*/  IMAD.MOV.U32 R14, RZ, RZ, R8 ;  /* 0x000000ffff0e7224 */ /* 0x000fe200078e0008 */
[----:B------:R-:W-:-:S04]  /*28b0*/  DEPBAR.LE SB5, 0x2 ;  /* 0x0000d0800000791a */ /* 0x000fc80000000000 */
[----:B------:R-:W-:Y:S02]  /*28c0*/  LOP3.LUT R12, R9, 0xff, RZ, 0xc0, !PT ;  /* 0x000000ff090c7812 */ /* 0x000fe400078ec0ff */
[----:B------:R-:W-:Y:S02]  /*28d0*/  SEL R9, RZ, 0x2, !P5 ;  /* 0x00000002ff097807 */ /* 0x000fe40006800000 */
[----:B------:R-:W-:Y:S01]  /*28e0*/  ISETP.GT.U32.AND P1, PT, R12, R3, PT ;  /* 0x000000030c00720c */ /* 0x000fe20003f24070 */
[----:B------:R-:W-:-:S04]  /*28f0*/  DEPBAR.LE SB5, 0x1 ;  /* 0x0000d0400000791a */ /* 0x000fc80000000000 */
[----:B------:R-:W-:Y:S02]  /*2900*/  LOP3.LUT R12, R27, 0xff, RZ, 0xc0, !PT ;  /* 0x000000ff1b0c7812 */ /* 0x000fe400078ec0ff */
[----:B0-----:R-:W-:Y:S01]  /*2910*/  LOP3.LUT R10, R15, 0xff, RZ, 0xc0, !PT ;  /* 0x000000ff0f0a7812 */ /* 0x001fe200078ec0ff */
[----:B------:R-:W-:Y:S01]  /*2920*/  IMAD.MOV.U32 R15, RZ, RZ, R13 ;  /* 0x000000ffff0f7224 */ /* 0x000fe200078e000d */
[-C--:B------:R-:W-:Y:S01]  /*2930*/  ISETP.GT.U32.AND P5, PT, R12, R5.reuse, PT ;  /* 0x000000050c00720c */ /* 0x080fe20003fa4070 */
[----:B------:R-:W-:Y:S01]  /*2940*/  IMAD.MOV.U32 R12, RZ, RZ, R26 ;  /* 0x000000ffff0c7224 */ /* 0x000fe200078e001a */
[----:B------:R-:W-:Y:S01]  /*2950*/  ISETP.GT.U32.AND P6, PT, R10, R5, PT ;  /* 0x000000050a00720c */ /* 0x000fe20003fc4070 */
[----:B------:R-:W-:-:S04]  /*2960*/  IMAD.MOV.U32 R10, RZ, RZ, R8 ;  /* 0x000000ffff0a7224 */ /* 0x000fc800078e0008 */
[----:B------:R-:W5:Y:S02]  /*2970*/  TEX.LL RZ, R12, R12, R2, UR6, 2D, 0x1 ;  /* 0x28ff06020c0c7f60 */ /* 0x000f6400089e01ff */
[----:B------:R-:W5:Y:S01]  /*2980*/  TEX.LL RZ, R10, R10, R2, UR4, 2D, 0x1 ;  /* 0x28ff04020a0a7f60 */ /* 0x000f6200089e01ff */
[----:B------:R-:W5:Y:S01]  /*2990*/  TEX.LL RZ, R21, R24, R2, UR4, 2D, 0x1 ;  /* 0x28ff040218157f60 */ /* 0x000f6200089e01ff */
[----:B------:R0:W5:Y:S01]  /*29a0*/  TEX.LL RZ, R15, R14, R2, UR6, 2D, 0x1 ;  /* 0x28ff06020e0f7f60 */ /* 0x00016200089e01ff */
[C---:B------:R-:W-:Y:S01]  /*29b0*/  SHF.L.U64.HI R35, R40.reuse, 0x2, R35 ;  /* 0x0000000228237819 */ /* 0x040fe20000010223 */
[----:B------:R-:W-:Y:S01]  /*29c0*/  IMAD.SHL.U32 R40, R40, 0x4, RZ ;  /* 0x0000000428287824 */ /* 0x000fe200078e00ff */
[----:B------:R-:W-:Y:S02]  /*29d0*/  SHF.L.U64.HI R33, R32, 0x2, R33 ;  /* 0x0000000220217819 */ /* 0x000fe40000010221 */
[----:B------:R-:W-:Y:S02]  /*29e0*/  SEL R38, RZ, 0x1, !P4 ;  /* 0x00000001ff267807 */ /* 0x000fe40006000000 */
[----:B------:R-:W-:Y:S01]  /*29f0*/  LOP3.LUT R18, R18, R40, R7, 0xfe, !PT ;  /* 0x0000002812127212 */ /* 0x000fe200078efe07 */
[----:B------:R-:W-:Y:S01]  /*2a00*/  IMAD.SHL.U32 R7, R32, 0x4, RZ ;  /* 0x0000000420077824 */ /* 0x000fe200078e00ff */
[----:B------:R-:W-:-:S04]  /*2a10*/  DEPBAR.LE SB5, 0x4 ;  /* 0x0000d1000000791a */ /* 0x000fc80000000000 */
[----:B------:R-:W-:Y:S01]  /*2a20*/  LOP3.LUT R32, R29, 0xff, RZ, 0xc0, !PT ;  /* 0x000000ff1d207812 */ /* 0x000fe200078ec0ff */
[----:B------:R-:W-:Y:S01]  /*2a30*/  IMAD.MOV.U32 R29, RZ, RZ, R13 ;  /* 0x000000ffff1d7224 */ /* 0x000fe200078e000d */
[----:B------:R-:W-:Y:S02]  /*2a40*/  LOP3.LUT R34, R34, R7, R17, 0xfe, !PT ;  /* 0x0000000722227212 */ /* 0x000fe400078efe11 */
[----:B------:R-:W-:Y:S02]  /*2a50*/  SEL R17, RZ, 0x2, !P3 ;  /* 0x00000002ff117807 */ /* 0x000fe40005800000 */
[----:B0-----:R-:W-:Y:S02]  /*2a60*/  SEL R14, RZ, 0x2, !P0 ;  /* 0x00000002ff0e7807 */ /* 0x001fe40004000000 */
[----:B------:R-:W-:Y:S02]  /*2a70*/  ISETP.GT.U32.AND P4, PT, R32, R3, PT ;  /* 0x000000032000720c */ /* 0x000fe40003f84070 */
[----:B------:R-:W-:Y:S01]  /*2a80*/  SEL R32, RZ, 0x1, !P2 ;  /* 0x00000001ff207807 */ /* 0x000fe20005000000 */
[----:B------:R-:W-:-:S04]  /*2a90*/  DEPBAR.LE SB5, 0x2 ;  /* 0x0000d0800000791a */ /* 0x000fc80000000000 */
[----:B------:R-:W-:Y:S02]  /*2aa0*/  LOP3.LUT R12, R12, 0xff, RZ, 0xc0, !PT ;  /* 0x000000ff0c0c7812 */ /* 0x000fe400078ec0ff */
[----:B------:R-:W-:Y:S02]  /*2ab0*/  LOP3.LUT R10, R10, 0xff, RZ, 0xc0, !PT ;  /* 0x000000ff0a0a7812 */ /* 0x000fe400078ec0ff */
[----:B------:R-:W-:Y:S01]  /*2ac0*/  ISETP.GT.U32.AND P3, PT, R12, R3, PT ;  /* 0x000000030c00720c */ /* 0x000fe20003f64070 */
[----:B------:R-:W-:-:S04]  /*2ad0*/  DEPBAR.LE SB5, 0x1 ;  /* 0x0000d0400000791a */ /* 0x000fc80000000000 */
[----:B------:R-:W-:Y:S01]  /*2ae0*/  LOP3.LUT R12, R21, 0xff, RZ, 0xc0, !PT ;  /* 0x000000ff150c7812 */ /* 0x000fe200078ec0ff */
[----:B------:R-:W-:Y:S01]  /*2af0*/  IMAD.MOV.U32 R21, RZ, RZ, R13 ;  /* 0x000000ffff157224 */ /* 0x000fe200078e000d */
[-C--:B------:R-:W-:Y:S01]  /*2b00*/  ISETP.GT.U32.AND P2, PT, R10, R5.reuse, PT ;  /* 0x000000050a00720c */ /* 0x080fe20003f44070 */
[----:B------:R-:W-:Y:S01]  /*2b10*/  IMAD.MOV.U32 R10, RZ, RZ, R20 ;  /* 0x000000ffff0a7224 */ /* 0x000fe200078e0014 */
[----:B------:R-:W-:Y:S01]  /*2b20*/  ISETP.GT.U32.AND P0, PT, R12, R5, PT ;  /* 0x000000050c00720c */ /* 0x000fe20003f04070 */
[----:B------:R-:W-:-:S04]  /*2b30*/  IMAD.MOV.U32 R12, RZ, RZ, R24 ;  /* 0x000000ffff0c7224 */ /* 0x000fc800078e0018 */
[----:B------:R-:W5:Y:S01]  /*2b40*/  TEX.LL RZ, R7, R12, R2, UR6, 2D, 0x1 ;  /* 0x28ff06020c077f60 */ /* 0x000f6200089e01ff */
[----:B------:R-:W5:Y:S01]  /*2b50*/  TEX.LL RZ, R21, R20, R2, UR4, 2D, 0x1 ;  /* 0x28ff040214157f60 */ /* 0x000f6200089e01ff */
[----:B------:R-:W5:Y:S01]  /*2b60*/  TEX.LL RZ, R27, R28, R2, UR4, 2D, 0x1 ;  /* 0x28ff04021c1b7f60 */ /* 0x000f6200089e01ff */
[----:B------:R0:W5:Y:S01]  /*2b70*/  TEX.LL RZ, R10, R10, R2, UR6, 2D, 0x1 ;  /* 0x28ff06020a0a7f60 */ /* 0x00016200089e01ff */
[----:B------:R-:W-:Y:S01]  /*2b80*/  IMAD.SHL.U32 R40, R18, 0x4, RZ ;  /* 0x0000000412287824 */ /* 0x000fe200078e00ff */
[----:B------:R-:W-:Y:S02]  /*2b90*/  SEL R25, RZ, 0x1, !P1 ;  /* 0x00000001ff197807 */ /* 0x000fe40004800000 */
[C---:B------:R-:W-:Y:S01]  /*2ba0*/  SHF.L.U64.HI R33, R34.reuse, 0x2, R33 ;  /* 0x0000000222217819 */ /* 0x040fe20000010221 */
[----:B------:R-:W-:Y:S01]  /*2bb0*/  IMAD.SHL.U32 R34, R34, 0x4, RZ ;  /* 0x0000000422227824 */ /* 0x000fe200078e00ff */
[----:B------:R-:W-:Y:S01]  /*2bc0*/  LOP3.LUT R40, R19, R40, R6, 0xfe, !PT ;  /* 0x0000002813287212 */ /* 0x000fe200078efe06 */
[----:B------:R-:W-:Y:S01]  /*2bd0*/  IMAD.MOV.U32 R19, RZ, RZ, R13 ;  /* 0x000000ffff137224 */ /* 0x000fe200078e000d */
[----:B------:R-:W-:-:S04]  /*2be0*/  DEPBAR.LE SB5, 0x4 ;  /* 0x0000d1000000791a */ /* 0x000fc80000000000 */
[----:B------:R-:W-:Y:S02]  /*2bf0*/  LOP3.LUT R6, R15, 0xff, RZ, 0xc0, !PT ;  /* 0x000000ff0f067812 */ /* 0x000fe400078ec0ff */
[----:B------:R-:W-:Y:S02]  /*2c00*/  SEL R15, RZ, 0x2, !P6 ;  /* 0x00000002ff0f7807 */ /* 0x000fe40007000000 */
[----:B------:R-:W-:Y:S02]  /*2c10*/  ISETP.GT.U32.AND P1, PT, R6, R3, PT ;  /* 0x000000030600720c */ /* 0x000fe40003f24070 */
[----:B------:R-:W-:Y:S01]  /*2c20*/  LOP3.LUT R36, R36, R34, R23, 0xfe, !PT ;  /* 0x0000002224247212 */ /* 0x000fe200078efe17 */
[----:B------:R-:W-:Y:S01]  /*2c30*/  IMAD.MOV.U32 R23, RZ, RZ, R13 ;  /* 0x000000ffff177224 */ /* 0x000fe200078e000d */
[----:B------:R-:W-:Y:S02]  /*2c40*/  SEL R34, RZ, 0x1, !P5 ;  /* 0x00000001ff227807 */ /* 0x000fe40006800000 */
[----:B0-----:R-:W-:-:S02]  /*2c50*/  SEL R11, RZ, 0x2, !P4 ;  /* 0x00000002ff0b7807 */ /* 0x001fc40006000000 */
[----:B------:R-:W-:Y:S01]  /*2c60*/  SHF.L.U64.HI R35, R18, 0x2, R35 ;  /* 0x0000000212237819 */ /* 0x000fe20000010223 */
[----:B------:R-:W-:Y:S01]  /*2c70*/  IMAD.MOV.U32 R18, RZ, RZ, R4 ;  /* 0x000000ffff127224 */ /* 0x000fe200078e0004 */
[----:B------:R-:W-:-:S04]  /*2c80*/  DEPBAR.LE SB5, 0x2 ;  /* 0x0000d0800000791a */ /* 0x000fc80000000000 */
[----:B------:R-:W-:Y:S01]  /*2c90*/  LOP3.LUT R6, R7, 0xff, RZ, 0xc0, !PT ;  /* 0x000000ff07067812 */ /* 0x000fe200078ec0ff */
[----:B------:R-:W-:Y:S01]  /*2ca0*/  IMAD.MOV.U32 R7, RZ, RZ, R13 ;  /* 0x000000ffff077224 */ /* 0x000fe200078e000d */
[----:B------:R-:W-:Y:S02]  /*2cb0*/  LOP3.LUT R12, R21, 0xff, RZ, 0xc0, !PT ;  /* 0x000000ff150c7812 */ /* 0x000fe400078ec0ff */
[----:B------:R-:W-:Y:S01]  /*2cc0*/  ISETP.GT.U32.AND P6, PT, R6, R3, PT ;  /* 0x000000030600720c */ /* 0x000fe20003fc4070 */
[----:B------:R-:W-:-:S04]  /*2cd0*/  DEPBAR.LE SB5, 0x1 ;  /* 0x0000d0400000791a */ /* 0x000fc80000000000 */
[----:B------:R-:W-:Y:S02]  /*2ce0*/  LOP3.LUT R6, R27, 0xff, RZ, 0xc0, !PT ;  /* 0x000000ff1b067812 */ /* 0x000fe400078ec0ff */
[-C--:B------:R-:W-:Y:S01]  /*2cf0*/  ISETP.GT.U32.AND P5, PT, R12, R5.reuse, PT ;  /* 0x000000050c00720c */ /* 0x080fe20003fa4070 */
[----:B------:R-:W-:Y:S01]  /*2d00*/  IMAD.MOV.U32 R12, RZ, RZ, R28 ;  /* 0x000000ffff0c7224 */ /* 0x000fe200078e001c */
[----:B------:R-:W-:Y:S01]  /*2d10*/  ISETP.GT.U32.AND P4, PT, R6, R5, PT ;  /* 0x000000050600720c */ /* 0x000fe20003f84070 */
[----:B------:R-:W-:Y:S02]  /*2d20*/  IMAD.MOV.U32 R6, RZ, RZ, R4 ;  /* 0x000000ffff067224 */ /* 0x000fe400078e0004 */
[----:B------:R-:W5:Y:S04]  /*2d30*/  TEX.LL RZ, R29, R12, R2, UR6, 2D, 0x1 ;  /* 0x28ff06020c1d7f60 */ /* 0x000f6800089e01ff */
[----:B------:R-:W5:Y:S01]  /*2d40*/  TEX.LL RZ, R6, R6, R2, UR4, 2D, 0x1 ;  /* 0x28ff040206067f60 */ /* 0x000f6200089e01ff */
[----:B------:R-:W5:Y:S01]  /*2d50*/  TEX.LL RZ, R23, R22, R2, UR4, 2D, 0x1 ;  /* 0x28ff040216177f60 */ /* 0x000f6200089e01ff */
[----:B------:R0:W5:Y:S01]  /*2d60*/  TEX.LL RZ, R27, R18, R2, UR6, 2D, 0x1 ;  /* 0x28ff0602121b7f60 */ /* 0x00016200089e01ff */
[C---:B------:R-:W-:Y:S01]  /*2d70*/  SHF.L.U64.HI R35, R40.reuse, 0x2, R35 ;  /* 0x0000000228237819 */ /* 0x040fe20000010223 */
[----:B------:R-:W-:Y:S01]  /*2d80*/  IMAD.SHL.U32 R40, R40, 0x4, RZ ;  /* 0x0000000428287824 */ /* 0x000fe200078e00ff */
[----:B------:R-:W-:-:S04]  /*2d90*/  SHF.L.U64.HI R21, R36, 0x2, R33 ;  /* 0x0000000224157819 */ /* 0x000fc80000010221 */
[----:B------:R-:W-:Y:S01]  /*2da0*/  LOP3.LUT R38, R38, R40, R9, 0xfe, !PT ;  /* 0x0000002826267212 */ /* 0x000fe200078efe09 */
[----:B------:R-:W-:Y:S01]  /*2db0*/  IMAD.SHL.U32 R9, R36, 0x4, RZ ;  /* 0x0000000424097824 */ /* 0x000fe200078e00ff */
[----:B------:R-:W-:-:S04]  /*2dc0*/  DEPBAR.LE SB5, 0x4 ;  /* 0x0000d1000000791a */ /* 0x000fc80000000000 */
[----:B------:R-:W-:Y:S02]  /*2dd0*/  LOP3.LUT R36, R10, 0xff, RZ, 0xc0, !PT ;  /* 0x000000ff0a247812 */ /* 0x000fe400078ec0ff */
[----:B------:R-:W-:Y:S02]  /*2de0*/  LOP3.LUT R10, R32, R9, R17, 0xfe, !PT ;  /* 0x00000009200a7212 */ /* 0x000fe400078efe11 */
[----:B------:R-:W-:Y:S01]  /*2df0*/  SEL R9, RZ, 0x2, !P2 ;  /* 0x00000002ff097807 */ /* 0x000fe20005000000 */
[----:B0-----:R-:W-:Y:S01]  /*2e00*/  VIADD R19, R0, 0xfffffffd ;  /* 0xfffffffd00137836 */ /* 0x001fe20000000000 */
[----:B------:R-:W-:Y:S02]  /*2e10*/  SEL R7, RZ, 0x2, !P1 ;  /* 0x00000002ff077807 */ /* 0x000fe40004800000 */
[----:B------:R-:W-:Y:S02]  /*2e20*/  SEL R12, RZ, 0x1, !P3 ;  /* 0x00000001ff0c7807 */ /* 0x000fe40005800000 */
[----:B------:R-:W-:-:S02]  /*2e30*/  I2FP.F32.S32 R19, R19 ;  /* 0x0000001300137245 */ /* 0x000fc40000201400 */
[----:B------:R-:W-:-:S03]  /*2e40*/  ISETP.GT.U32.AND P3, PT, R36, R3, PT ;  /* 0x000000032400720c */ /* 0x000fc60003f64070 */
[--C-:B------:R-:W-:Y:S02]  /*2e50*/  IMAD.MOV.U32 R31, RZ, RZ, R19.reuse ;  /* 0x000000ffff1f7224 */ /* 0x100fe400078e0013 */
[----:B------:R-:W-:Y:S01]  /*2e60*/  IMAD.MOV.U32 R17, RZ, RZ, R19 ;  /* 0x000000ffff117224 */ /* 0x000fe200078e0013 */
[----:B------:R-:W-:-:S04]  /*2e70*/  DEPBAR.LE SB5, 0x2 ;  /* 0x0000d0800000791a */ /* 0x000fc80000000000 */
[----:B------:R-:W-:Y:S02]  /*2e80*/  LOP3.LUT R32, R29, 0xff, RZ, 0xc0, !PT ;  /* 0x000000ff1d207812 */ /* 0x000fe400078ec0ff */
[----:B------:R-:W-:Y:S02]  /*2e90*/  LOP3.LUT R18, R6, 0xff, RZ, 0xc0, !PT ;  /* 0x000000ff06127812 */ /* 0x000fe400078ec0ff */
[----:B------:R-:W-:Y:S01]  /*2ea0*/  ISETP.GT.U32.AND P2, PT, R32, R3, PT ;  /* 0x000000032000720c */ /* 0x000fe20003f44070 */
[----:B------:R-:W-:-:S04]  /*2eb0*/  DEPBAR.LE SB5, 0x1 ;  /* 0x0000d0400000791a */ /* 0x000fc80000000000 */
[----:B------:R-:W-:Y:S01]  /*2ec0*/  LOP3.LUT R32, R23, 0xff, RZ, 0xc0, !PT ;  /* 0x000000ff17207812 */ /* 0x000fe200078ec0ff */
[----:B------:R-:W-:Y:S01]  /*2ed0*/  IMAD.MOV.U32 R23, RZ, RZ, R13 ;  /* 0x000000ffff177224 */ /* 0x000fe200078e000d */
[----:B------:R-:W-:Y:S02]  /*2ee0*/  SEL R6, RZ, 0x1, !P0 ;  /* 0x00000001ff067807 */ /* 0x000fe40004000000 */
[-C--:B------:R-:W-:Y:S01]  /*2ef0*/  ISETP.GT.U32.AND P0, PT, R18, R5.reuse, PT ;  /* 0x000000051200720c */ /* 0x080fe20003f04070 */
[----:B------:R-:W-:Y:S01]  /*2f00*/  IMAD.MOV.U32 R18, RZ, RZ, R16 ;  /* 0x000000ffff127224 */ /* 0x000fe200078e0010 */
[----:B------:R-:W-:Y:S01]  /*2f10*/  ISETP.GT.U32.AND P1, PT, R32, R5, PT ;  /* 0x000000052000720c */ /* 0x000fe20003f24070 */
[----:B------:R-:W5:Y:S01]  /*2f20*/  TEX.LL RZ, R23, R22, R2, UR6, 2D, 0x1 ;  /* 0x28ff060216177f60 */ /* 0x000f6200089e01ff */
[----:B------:R-:W5:Y:S03]  /*2f30*/  TEX.LL RZ, R13, R30, R2, UR4, 2D, 0x1 ;  /* 0x28ff04021e0d7f60 */ /* 0x000f6600089e01ff */
[----:B------:R-:W5:Y:S01]  /*2f40*/  TEX.LL RZ, R18, R18, R2, UR4, 2D, 0x1 ;  /* 0x28ff040212127f60 */ /* 0x000f6200089e01ff */
[----:B------:R-:W5:Y:S01]  /*2f50*/  TEX.LL RZ, R16, R16, R2, UR6, 2D, 0x1 ;  /* 0x28ff060210107f60 */ /* 0x000f6200089e01ff */
[----:B------:R-:W-:-:S04]  /*2f60*/  DEPBAR.LE SB5, 0x4 ;  /* 0x0000d1000000791a */ /* 0x000fc80000000000 */
[----:B------:R-:W-:Y:S01]  /*2f70*/  LOP3.LUT R32, R27, 0xff, RZ, 0xc0, !PT ;  /* 0x000000ff1b207812 */ /* 0x000fe200078ec0ff */
[----:B------:R-:W-:Y:S01]  /*2f80*/  IMAD.SHL.U32 R36, R38, 0x4, RZ ;  /* 0x0000000426247824 */ /* 0x000fe200078e00ff */
[----:B------:R-:W-:Y:S01]  /*2f90*/  SEL R40, RZ, 0x1, !P6 ;  /* 0x00000001ff287807 */ /* 0x000fe20007000000 */
[--C-:B------:R-:W-:Y:S01]  /*2fa0*/  IMAD.MOV.U32 R33, RZ, RZ, R19.reuse ;  /* 0x000000ffff217224 */ /* 0x100fe200078e0013 */
[----:B------:R-:W-:Y:S01]  /*2fb0*/  ISETP.GT.U32.AND P6, PT, R32, R3, PT ;  /* 0x000000032000720c */ /* 0x000fe20003fc4070 */
[----:B------:R-:W-:Y:S01]  /*2fc0*/  IMAD.MOV.U32 R27, RZ, RZ, R19 ;  /* 0x000000ffff1b7224 */ /* 0x000fe200078e0013 */
[----:B------:R-:W-:Y:S01]  /*2fd0*/  SHF.L.U64.HI R35, R38, 0x2, R35 ;  /* 0x0000000226237819 */ /* 0x000fe20000010223 */
[----:B------:R-:W-:Y:S01]  /*2fe0*/  IMAD.MOV.U32 R42, RZ, RZ, R8 ;  /* 0x000000ffff2a7224 */ /* 0x000fe200078e0008 */
[----:B------:R-:W-:Y:S01]  /*2ff0*/  LOP3.LUT R36, R25, R36, R14, 0xfe, !PT ;  /* 0x0000002419247212 */ /* 0x000fe200078efe0e */
[----:B------:R-:W-:Y:S01]  /*3000*/  IMAD.MOV.U32 R43, RZ, RZ, R19 ;  /* 0x000000ffff2b7224 */ /* 0x000fe200078e0013 */
[----:B------:R-:W-:Y:S01]  /*3010*/  SEL R14, RZ, 0x2, !P5 ;  /* 0x00000002ff0e7807 */ /* 0x000fe20006800000 */
[----:B------:R-:W-:-:S04]  /*3020*/  DEPBAR.LE SB5, 0x1 ;  /* 0x0000d0400000791a */ /* 0x000fc80000000000 */
[----:B------:R-:W-:Y:S02]  /*3030*/  LOP3.LUT R32, R23, 0xff, RZ, 0xc0, !PT ;  /* 0x000000ff17207812 */ /* 0x000fe400078ec0ff */
[----:B------:R-:W-:Y:S02]  /*3040*/  LOP3.LUT R38, R13, 0xff, RZ, 0xc0, !PT ;  /* 0x000000ff0d267812 */ /* 0x000fe400078ec0ff */
[----:B------:R-:W-:Y:S02]  /*3050*/  LOP3.LUT R18, R18, 0xff, RZ, 0xc0, !PT ;  /* 0x000000ff12127812 */ /* 0x000fe400078ec0ff */
[----:B------:R-:W-:Y:S02]  /*3060*/  SEL R13, RZ, 0x2, !P3 ;  /* 0x00000002ff0d7807 */ /* 0x000fe40005800000 */
[----:B------:R-:W-:Y:S01]  /*3070*/  ISETP.GT.U32.AND P3, PT, R18, R5, PT ;  /* 0x000000051200720c */ /* 0x000fe20003f64070 */
[----:B------:R-:W-:Y:S01]  /*3080*/  IMAD.MOV.U32 R18, RZ, RZ, R26 ;  /* 0x000000ffff127224 */ /* 0x000fe200078e001a */
[----:B------:R-:W-:Y:S01]  /*3090*/  ISETP.GT.U32.AND P5, PT, R32, R3, PT ;  /* 0x000000032000720c */ /* 0x000fe20003fa4070 */
[----:B------:R-:W-:Y:S01]  /*30a0*/  IMAD.MOV.U32 R32, RZ, RZ, R8 ;  /* 0x000000ffff207224 */ /* 0x000fe200078e0008 */
[----:B------:R0:W5:Y:S03]  /*30b0*/  TEX.LL RZ, R23, R30, R2, UR6, 2D, 0x1 ;  /* 0x28ff06021e177f60 */ /* 0x00016600089e01ff */
[----:B------:R-:W5:Y:S02]  /*30c0*/  TEX.LL RZ, R18, R18, R2, UR4, 2D, 0x1 ;  /* 0x28ff040212127f60 */ /* 0x000f6400089e01ff */
[----:B------:R-:W5:Y:S01]  /*30d0*/  TEX.LL RZ, R32, R32, R2, UR4, 2D, 0x1 ;  /* 0x28ff040220207f60 */ /* 0x000f6200089e01ff */
        /* <DEDUP_REMOVED lines=9> */
[C---:B------:R-:W-:Y:S01]  /*3170*/  SHF.L.U64.HI R10, R36.reuse, 0x2, R35 ;  /* 0x00000002240a7819 */ /* 0x040fe20000010223 */
[----:B------:R-:W-:Y:S01]  /*3180*/  IMAD.SHL.U32 R36, R36, 0x4, RZ ;  /* 0x0000000424247824 */ /* 0x000fe200078e00ff */
[----:B------:R-:W-:Y:S01]  /*3190*/  LOP3.LUT R15, R34, R21, R15, 0xfe, !PT ;  /* 0x00000015220f7212 */ /* 0x000fe200078efe0f */
[----:B------:R-:W-:Y:S01]  /*31a0*/  IMAD.MOV.U32 R21, RZ, RZ, R19 ;  /* 0x000000ffff157224 */ /* 0x000fe200078e0013 */
[----:B0-----:R-:W-:-:S02]  /*31b0*/  SEL R30, RZ, 0x1, !P2 ;  /* 0x00000001ff1e7807 */ /* 0x001fc40005000000 */
[----:B------:R-:W-:Y:S02]  /*31c0*/  ISETP.GT.U32.AND P2, PT, R16, R3, PT ;  /* 0x000000031000720c */ /* 0x000fe40003f44070 */
[----:B------:R-:W-:Y:S02]  /*31d0*/  SEL R16, RZ, 0x1, !P1 ;  /* 0x00000001ff107807 */ /* 0x000fe40004800000 */
[----:B------:R-:W-:Y:S02]  /*31e0*/  LOP3.LUT R31, R12, R36, R11, 0xfe, !PT ;  /* 0x000000240c1f7212 */ /* 0x000fe400078efe0b */
[----:B------:R-:W-:Y:S02]  /*31f0*/  SEL R11, RZ, 0x2, !P0 ;  /* 0x00000002ff0b7807 */ /* 0x000fe40004000000 */
[----:B------:R-:W-:Y:S02]  /*3200*/  SEL R17, RZ, 0x1, !P4 ;  /* 0x00000001ff117807 */ /* 0x000fe40006000000 */
[----:B------:R-:W-:Y:S01]  /*3210*/  ISETP.GT.U32.AND P4, PT, R38, R5, PT ;  /* 0x000000052600720c */ /* 0x000fe20003f84070 */
[----:B------:R-:W-:-:S04]  /*3220*/  DEPBAR.LE SB5, 0x2 ;  /* 0x0000d0800000791a */ /* 0x000fc80000000000 */
[----:B------:R-:W-:Y:S02]  /*3230*/  LOP3.LUT R12, R23, 0xff, RZ, 0xc0, !PT ;  /* 0x000000ff170c7812 */ /* 0x000fe400078ec0ff */
[----:B------:R-:W-:Y:S02]  /*3240*/  LOP3.LUT R18, R18, 0xff, RZ, 0xc0, !PT ;  /* 0x000000ff12127812 */ /* 0x000fe400078ec0ff */
[----:B------:R-:W-:Y:S01]  /*3250*/  LOP3.LUT R32, R32, 0xff, RZ, 0xc0, !PT ;  /* 0x000000ff20207812 */ /* 0x000fe200078ec0ff */
[----:B------:R-:W-:-:S04]  /*3260*/  DEPBAR.LE SB5, 0x1 ;  /* 0x0000d0400000791a */ /* 0x000fc80000000000 */
[----:B------:R-:W-:Y:S02]  /*3270*/  LOP3.LUT R26, R26, 0xff, RZ, 0xc0, !PT ;  /* 0x000000ff1a1a7812 */ /* 0x000fe400078ec0ff */
[----:B------:R-:W-:Y:S01]  /*3280*/  ISETP.GT.U32.AND P1, PT, R18, R5, PT ;  /* 0x000000051200720c */ /* 0x000fe20003f24070 */
[----:B------:R-:W-:Y:S01]  /*3290*/  IMAD.MOV.U32 R18, RZ, RZ, R24 ;  /* 0x000000ffff127224 */ /* 0x000fe200078e0018 */
[-C--:B------:R-:W-:Y:S01]  /*32a0*/  ISETP.GT.U32.AND P5, PT, R26, R3.reuse, PT ;  /* 0x000000031a00720c */ /* 0x080fe20003fa4070 */
[----:B------:R-:W-:Y:S01]  /*32b0*/  IMAD.MOV.U32 R26, RZ, RZ, R20 ;  /* 0x000000ffff1a7224 */ /* 0x000fe200078e0014 */
[----:B------:R-:W5:Y:S01]  /*32c0*/  TEX.LL RZ, R24, R24, R2, UR4, 2D, 0x1 ;  /* 0x28ff040218187f60 */ /* 0x000f6200089e01ff */
[----:B------:R-:W-:Y:S02]  /*32d0*/  ISETP.GT.U32.AND P0, PT, R12, R3, PT ;  /* 0x000000030c00720c */ /* 0x000fe40003f04070 */
[----:B------:R-:W-:Y:S02]  /*32e0*/  SEL R12, RZ, 0x2, !P6 ;  /* 0x00000002ff0c7807 */ /* 0x000fe40007000000 */
[----:B------:R-:W-:Y:S01]  /*32f0*/  TEX.LL RZ, R26, R26, R2, UR4, 2D, 0x1 ;  /* 0x28ff04021a1a7f60 */ /* 0x000fe200089e01ff */
[----:B------:R0:W5:Y:S01]  /*3300*/  TEX.LL RZ, R18, R18, R2, UR6, 2D, 0x1 ;  /* 0x28ff060212127f60 */ /* 0x00016200089e01ff */
[----:B------:R-:W5:Y:S01]  /*3310*/  TEX.LL RZ, R20, R20, R2, UR6, 2D, 0x1 ;  /* 0x28ff060214147f60 */ /* 0x000f6200089e01ff */
[----:B------:R-:W5:Y:S01]  /*3320*/  TEX.LL RZ, R29, R28, R2, UR4, 2D, 0x1 ;  /* 0x28ff04021c1d7f60 */ /* 0x000f6200089e01ff */
[----:B------:R-:W-:Y:S01]  /*3330*/  IMAD.MOV.U32 R34, RZ, RZ, R4 ;  /* 0x000000ffff227224 */ /* 0x000fe200078e0004 */
[----:B------:R-:W-:Y:S01]  /*3340*/  ISETP.GT.U32.AND P6, PT, R32, R5, PT ;  /* 0x000000052000720c */ /* 0x000fe20003fc4070 */
[----:B------:R-:W-:-:S02]  /*3350*/  IMAD.MOV.U32 R35, RZ, RZ, R19 ;  /* 0x000000ffff237224 */ /* 0x000fc400078e0013 */
[----:B------:R-:W-:Y:S02]  /*3360*/  IMAD.MOV.U32 R32, RZ, RZ, R28 ;  /* 0x000000ffff207224 */ /* 0x000fe400078e001c */
[----:B------:R-:W5:Y:S01]  /*3370*/  TEX.LL RZ, R34, R34, R2, UR4, 2D, 0x1 ;  /* 0x28ff040222227f60 */ /* 0x000f6200089e01ff */
[----:B------:R-:W-:Y:S02]  /*3380*/  IMAD.MOV.U32 R36, RZ, RZ, R4 ;  /* 0x000000ffff247224 */ /* 0x000fe400078e0004 */
[----:B------:R-:W-:Y:S02]  /*3390*/  IMAD.MOV.U32 R38, RZ, RZ, R22 ;  /* 0x000000ffff267224 */ /* 0x000fe400078e0016 */
[--C-:B------:R-:W-:Y:S02]  /*33a0*/  IMAD.MOV.U32 R37, RZ, RZ, R19.reuse ;  /* 0x000000ffff257224 */ /* 0x100fe400078e0013 */
[--C-:B------:R-:W-:Y:S01]  /*33b0*/  IMAD.MOV.U32 R39, RZ, RZ, R19.reuse ;  /* 0x000000ffff277224 */ /* 0x100fe200078e0013 */
[----:B------:R-:W5:Y:S01]  /*33c0*/  TEX.LL RZ, R32, R32, R2, UR6, 2D, 0x1 ;  /* 0x28ff060220207f60 */ /* 0x000f6200089e01ff */
[----:B------:R-:W5:Y:S01]  /*33d0*/  TEX.LL RZ, R36, R36, R2, UR6, 2D, 0x1 ;  /* 0x28ff060224247f60 */ /* 0x000f6200089e01ff */
[----:B------:R-:W-:Y:S01]  /*33e0*/  IMAD.MOV.U32 R23, RZ, RZ, R19 ;  /* 0x000000ffff177224 */ /* 0x000fe200078e0013 */
[----:B------:R-:W5:Y:S03]  /*33f0*/  TEX.LL RZ, R38, R38, R2, UR6, 2D, 0x1 ;  /* 0x28ff060226267f60 */ /* 0x000f6600089e01ff */
[----:B------:R1:W5:Y:S01]  /*3400*/  TEX.LL RZ, R22, R22, R2, UR4, 2D, 0x1 ;  /* 0x28ff040216167f60 */ /* 0x00036200089e01ff */
[C---:B0-----:R-:W-:Y:S01]  /*3410*/  SHF.L.U64.HI R19, R15.reuse, 0x2, R8 ;  /* 0x000000020f137819 */ /* 0x041fe20000010208 */
[----:B------:R-:W-:Y:S01]  /*3420*/  IMAD.SHL.U32 R4, R15, 0x4, RZ ;  /* 0x000000040f047824 */ /* 0x000fe200078e00ff */
[C---:B------:R-:W-:Y:S01]  /*3430*/  SHF.L.U64.HI R15, R31.reuse, 0x2, R10 ;  /* 0x000000021f0f7819 */ /* 0x040fe2000001020a */
[----:B------:R-:W-:Y:S01]  /*3440*/  IMAD.SHL.U32 R31, R31, 0x4, RZ ;  /* 0x000000041f1f7824 */ /* 0x000fe200078e00ff */
[----:B------:R-:W-:-:S04]  /*3450*/  DEPBAR.LE SB5, 0x9 ;  /* 0x0000d2400000791a */ /* 0x000fc80000000000 */
[----:B------:R-:W-:Y:S02]  /*3460*/  LOP3.LUT R42, R42, 0xff, RZ, 0xc0, !PT ;  /* 0x000000ff2a2a7812 */ /* 0x000fe400078ec0ff */
[----:B------:R-:W-:Y:S02]  /*3470*/  LOP3.LUT R6, R6, R4, R9, 0xfe, !PT ;  /* 0x0000000406067212 */ /* 0x000fe400078efe09 */
[----:B------:R-:W-:Y:S02]  /*3480*/  LOP3.LUT R40, R40, R31, R7, 0xfe, !PT ;  /* 0x0000001f28287212 */ /* 0x000fe400078efe07 */
[C---:B------:R-:W-:Y:S01]  /*3490*/  SHF.L.U64.HI R7, R6.reuse, 0x2, R19 ;  /* 0x0000000206077819 */ /* 0x040fe20000010213 */
[----:B------:R-:W-:Y:S01]  /*34a0*/  IMAD.SHL.U32 R6, R6, 0x4, RZ ;  /* 0x0000000406067824 */ /* 0x000fe200078e00ff */
[C---:B------:R-:W-:Y:S01]  /*34b0*/  SHF.L.U64.HI R9, R40.reuse, 0x2, R15 ;  /* 0x0000000228097819 */ /* 0x040fe2000001020f */
[----:B------:R-:W-:-:S03]  /*34c0*/  IMAD.SHL.U32 R4, R40, 0x4, RZ ;  /* 0x0000000428047824 */ /* 0x000fc600078e00ff */
[----:B------:R-:W-:Y:S02]  /*34d0*/  LOP3.LUT R14, R17, R6, R14, 0xfe, !PT ;  /* 0x00000006110e7212 */ /* 0x000fe400078efe0e */
[----:B------:R-:W-:Y:S02]  /*34e0*/  LOP3.LUT R30, R30, R4, R13, 0xfe, !PT ;  /* 0x000000041e1e7212 */ /* 0x000fe400078efe0d */
[C---:B------:R-:W-:Y:S01]  /*34f0*/  SHF.L.U64.HI R8, R14.reuse, 0x2, R7 ;  /* 0x000000020e087819 */ /* 0x040fe20000010207 */
[----:B------:R-:W-:Y:S01]  /*3500*/  IMAD.SHL.U32 R4, R14, 0x4, RZ ;  /* 0x000000040e047824 */ /* 0x000fe200078e00ff */
[----:B-1----:R-:W0:Y:S01]  /*3510*/  LDCU UR4, c[0x0][0x394] ;  /* 0x00007280ff0477ac */ /* 0x002e220008000800 */
[----:B------:R-:W-:Y:S01]  /*3520*/  IMAD.SHL.U32 R2, R30, 0x4, RZ ;  /* 0x000000041e027824 */ /* 0x000fe200078e00ff */
[----:B------:R-:W-:Y:S02]  /*3530*/  SEL R6, RZ, 0x1, !P4 ;  /* 0x00000001ff067807 */ /* 0x000fe40006000000 */
[----:B------:R-:W-:-:S02]  /*3540*/  LOP3.LUT R11, R16, R4, R11, 0xfe, !PT ;  /* 0x00000004100b7212 */ /* 0x000fc400078efe0b */
[----:B------:R-:W-:Y:S02]  /*3550*/  LOP3.LUT R12, R41, R2, R12, 0xfe, !PT ;  /* 0x00000002290c7212 */ /* 0x000fe400078efe0c */
[C---:B------:R-:W-:Y:S01]  /*3560*/  SHF.L.U64.HI R15, R11.reuse, 0x2, R8 ;  /* 0x000000020b0f7819 */ /* 0x040fe20000010208 */
[----:B------:R-:W-:Y:S01]  /*3570*/  IMAD.SHL.U32 R8, R11, 0x4, RZ ;  /* 0x000000040b087824 */ /* 0x000fe200078e00ff */
[----:B------:R-:W-:Y:S01]  /*3580*/  SEL R13, RZ, 0x2, !P3 ;  /* 0x00000002ff0d7807 */ /* 0x000fe20005800000 */
[----:B------:R-:W-:Y:S01]  /*3590*/  IMAD.SHL.U32 R2, R12, 0x4, RZ ;  /* 0x000000040c027824 */ /* 0x000fe200078e00ff */
[----:B------:R-:W-:Y:S02]  /*35a0*/  SHF.L.U64.HI R9, R30, 0x2, R9 ;  /* 0x000000021e097819 */ /* 0x000fe40000010209 */
[----:B------:R-:W-:Y:S02]  /*35b0*/  SEL R7, RZ, 0x2, !P2 ;  /* 0x00000002ff077807 */ /* 0x000fe40005000000 */
[----:B------:R-:W-:-:S02]  /*35c0*/  SEL R4, RZ, 0x1, !P0 ;  /* 0x00000001ff047807 */ /* 0x000fc40004000000 */
[----:B------:R-:W-:Y:S02]  /*35d0*/  LOP3.LUT R6, R6, R8, R13, 0xfe, !PT ;  /* 0x0000000806067212 */ /* 0x000fe400078efe0d */
[----:B------:R-:W-:Y:S02]  /*35e0*/  SHF.L.U64.HI R9, R12, 0x2, R9 ;  /* 0x000000020c097819 */ /* 0x000fe40000010209 */
[----:B------:R-:W-:Y:S02]  /*35f0*/  LOP3.LUT R4, R4, R2, R7, 0xfe, !PT ;  /* 0x0000000204047212 */ /* 0x000fe400078efe07 */
[----:B------:R-:W-:Y:S02]  /*3600*/  ISETP.GT.U32.AND P4, PT, R42, R3, PT ;  /* 0x000000032a00720c */ /* 0x000fe40003f84070 */
[C---:B------:R-:W-:Y:S01]  /*3610*/  SHF.L.U64.HI R13, R6.reuse, 0x2, R15 ;  /* 0x00000002060d7819 */ /* 0x040fe2000001020f */
[----:B------:R-:W-:Y:S01]  /*3620*/  IMAD.SHL.U32 R6, R6, 0x4, RZ ;  /* 0x0000000406067824 */ /* 0x000fe200078e00ff */
[----:B------:R-:W-:-:S02]  /*3630*/  SEL R11, RZ, 0x2, !P1 ;  /* 0x00000002ff0b7807 */ /* 0x000fc40004800000 */
[----:B------:R-:W-:Y:S02]  /*3640*/  SEL R8, RZ, 0x1, !P6 ;  /* 0x00000001ff087807 */ /* 0x000fe40007000000 */
[C---:B------:R-:W-:Y:S01]  /*3650*/  SHF.L.U64.HI R9, R4.reuse, 0x2, R9 ;  /* 0x0000000204097819 */ /* 0x040fe20000010209 */
[----:B------:R-:W-:Y:S01]  /*3660*/  IMAD.SHL.U32 R4, R4, 0x4, RZ ;  /* 0x0000000404047824 */ /* 0x000fe200078e00ff */
[----:B------:R-:W-:Y:S02]  /*3670*/  SEL R7, RZ, 0x2, !P5 ;  /* 0x00000002ff077807 */ /* 0x000fe40006800000 */
[----:B------:R-:W-:Y:S02]  /*3680*/  SEL R2, RZ, 0x1, !P4 ;  /* 0x00000001ff027807 */ /* 0x000fe40006000000 */
[----:B------:R-:W-:Y:S02]  /*3690*/  LOP3.LUT R8, R8, R6, R11, 0xfe, !PT ;  /* 0x0000000608087212 */ /* 0x000fe400078efe0b */
[----:B------:R-:W-:-:S02]  /*36a0*/  LOP3.LUT R2, R2, R4, R7, 0xfe, !PT ;  /* 0x0000000402027212 */ /* 0x000fc400078efe07 */
[C---:B------:R-:W-:Y:S01]  /*36b0*/  SHF.L.U64.HI R13, R8.reuse, 0x2, R13 ;  /* 0x00000002080d7819 */ /* 0x040fe2000001020d */
[----:B------:R-:W-:Y:S01]  /*36c0*/  IMAD.SHL.U32 R8, R8, 0x4, RZ ;  /* 0x0000000408087824 */ /* 0x000fe200078e00ff */
[C---:B------:R-:W-:Y:S01]  /*36d0*/  SHF.L.U64.HI R9, R2.reuse, 0x2, R9 ;  /* 0x0000000202097819 */ /* 0x040fe20000010209 */
[----:B------:R-:W-:Y:S01]  /*36e0*/  IMAD.SHL.U32 R2, R2, 0x4, RZ ;  /* 0x0000000402027824 */ /* 0x000fe200078e00ff */
[----:B------:R-:W-:-:S04]  /*36f0*/  DEPBAR.LE SB5, 0x7 ;  /* 0x0000d1c00000791a */ /* 0x000fc80000000000 */
[----:B------:R-:W-:-:S04]  /*3700*/  LOP3.LUT R24, R24, 0xff, RZ, 0xc0, !PT ;  /* 0x000000ff18187812 */ /* 0x000fc800078ec0ff */
[----:B------:R-:W-:Y:S02]  /*3710*/  ISETP.GT.U32.AND P3, PT, R24, R5, PT ;  /* 0x000000051800720c */ /* 0x000fe40003f64070 */
[----:B------:R-:W-:Y:S01]  /*3720*/  LOP3.LUT R18, R18, 0xff, RZ, 0xc0, !PT ;  /* 0x000000ff12127812 */ /* 0x000fe200078ec0ff */
[----:B------:R-:W-:-:S04]  /*3730*/  DEPBAR.LE SB5, 0x6 ;  /* 0x0000d1800000791a */ /* 0x000fc80000000000 */
[----:B------:R-:W-:Y:S02]  /*3740*/  LOP3.LUT R20, R20, 0xff, RZ, 0xc0, !PT ;  /* 0x000000ff14147812 */ /* 0x000fe400078ec0ff */
[-C--:B------:R-:W-:Y:S02]  /*3750*/  ISETP.GT.U32.AND P0, PT, R18, R3.reuse, PT ;  /* 0x000000031200720c */ /* 0x080fe40003f04070 */
[----:B------:R-:W-:Y:S02]  /*3760*/  ISETP.GT.U32.AND P1, PT, R20, R3, PT ;  /* 0x000000031400720c */ /* 0x000fe40003f24070 */
[----:B------:R-:W-:Y:S02]  /*3770*/  LOP3.LUT R26, R26, 0xff, RZ, 0xc0, !PT ;  /* 0x000000ff1a1a7812 */ /* 0x000fe400078ec0ff */
[----:B------:R-:W-:Y:S02]  /*3780*/  SEL R6, RZ, 0x1, !P1 ;  /* 0x00000001ff067807 */ /* 0x000fe40004800000 */
[----:B0-----:R-:W-:-:S02]  /*3790*/  ISETP.GE.U32.AND P1, PT, R0, UR4, PT ;  /* 0x0000000400007c0c */ /* 0x001fc4000bf26070 */
[----:B------:R-:W-:Y:S02]  /*37a0*/  SEL R7, RZ, 0x2, !P0 ;  /* 0x00000002ff077807 */ /* 0x000fe40004000000 */
[----:B------:R-:W-:Y:S02]  /*37b0*/  ISETP.GT.U32.AND P2, PT, R26, R5, PT ;  /* 0x000000051a00720c */ /* 0x000fe40003f44070 */
[----:B------:R-:W-:Y:S02]  /*37c0*/  LOP3.LUT R6, R6, R2, R7, 0xfe, !PT ;  /* 0x0000000206067212 */ /* 0x000fe400078efe07 */
[----:B------:R-:W-:Y:S02]  /*37d0*/  SEL R11, RZ, 0x2, !P3 ;  /* 0x00000002ff0b7807 */ /* 0x000fe40005800000 */
[----:B------:R-:W-:Y:S01]  /*37e0*/  SEL R4, RZ, 0x1, !P2 ;  /* 0x00000001ff047807 */ /* 0x000fe20005000000 */
[----:B------:R-:W-:-:S04]  /*37f0*/  DEPBAR.LE SB5, 0x5 ;  /* 0x0000d1400000791a */ /* 0x000fc80000000000 */
[----:B------:R-:W-:Y:S02]  /*3800*/  LOP3.LUT R2, R29, 0xff, RZ, 0xc0, !PT ;  /* 0x000000ff1d027812 */ /* 0x000fe400078ec0ff */
[----:B------:R-:W-:Y:S02]  /*3810*/  LOP3.LUT R4, R4, R8, R11, 0xfe, !PT ;  /* 0x0000000804047212 */ /* 0x000fe400078efe0b */
[----:B------:R-:W-:Y:S01]  /*3820*/  ISETP.GT.U32.AND P0, PT, R2, R5, PT ;  /* 0x000000050200720c */ /* 0x000fe20003f04070 */
[----:B------:R-:W-:-:S04]  /*3830*/  DEPBAR.LE SB5, 0x4 ;  /* 0x0000d1000000791a */ /* 0x000fc80000000000 */
[----:B------:R-:W-:Y:S01]  /*3840*/  LOP3.LUT R34, R34, 0xff, RZ, 0xc0, !PT ;  /* 0x000000ff22227812 */ /* 0x000fe200078ec0ff */
[----:B------:R-:W-:Y:S07]  /*3850*/  @P1 EXIT ;  /* 0x000000000000194d */ /* 0x000fee0003800000 */
[----:B------:R-:W0:Y:S01]  /*3860*/  LDCU.64 UR4, c[0x0][0x398] ;  /* 0x00007300ff0477ac */ /* 0x000e220008000a00 */
[----:B------:R-:W-:Y:S02]  /*3870*/  ISETP.GT.U32.AND P1, PT, R34, R5, PT ;  /* 0x000000052200720c */ /* 0x000fe40003f24070 */
[----:B------:R-:W-:Y:S01]  /*3880*/  SHF.R.S32.HI R45, RZ, 0x1f, R44 ;  /* 0x0000001fff2d7819 */ /* 0x000fe2000001142c */
[----:B------:R-:W1:Y:S01]  /*3890*/  LDCU.128 UR8, c[0x0][0x380] ;  /* 0x00007000ff0877ac */ /* 0x000e620008000c00 */
[C---:B------:R-:W-:Y:S01]  /*38a0*/  SHF.L.U64.HI R12, R4.reuse, 0x2, R13 ;  /* 0x00000002040c7819 */ /* 0x040fe2000001020d */
[----:B------:R-:W-:Y:S01]  /*38b0*/  IMAD.SHL.U32 R4, R4, 0x4, RZ ;  /* 0x0000000404047824 */ /* 0x000fe200078e00ff */
[----:B------:R-:W-:-:S04]  /*38c0*/  DEPBAR.LE SB5, 0x2 ;  /* 0x0000d0800000791a */ /* 0x000fc80000000000 */
[----:B------:R-:W-:Y:S02]  /*38d0*/  LOP3.LUT R32, R32, 0xff, RZ, 0xc0, !PT ;  /* 0x000000ff20207812 */ /* 0x000fe400078ec0ff */
[----:B------:R-:W-:Y:S02]  /*38e0*/  LOP3.LUT R36, R36, 0xff, RZ, 0xc0, !PT ;  /* 0x000000ff24247812 */ /* 0x000fe400078ec0ff */
[----:B------:R-:W-:Y:S02]  /*38f0*/  SEL R2, RZ, 0x2, !P0 ;  /* 0x00000002ff027807 */ /* 0x000fe40004000000 */
[----:B------:R-:W-:Y:S02]  /*3900*/  SEL R11, RZ, 0x1, !P1 ;  /* 0x00000001ff0b7807 */ /* 0x000fe40004800000 */
[-C--:B------:R-:W-:Y:S02]  /*3910*/  ISETP.GT.U32.AND P0, PT, R32, R3.reuse, PT ;  /* 0x000000032000720c */ /* 0x080fe40003f04070 */
[----:B------:R-:W-:Y:S01]  /*3920*/  ISETP.GT.U32.AND P1, PT, R36, R3, PT ;  /* 0x000000032400720c */ /* 0x000fe20003f24070 */
[----:B0-----:R-:W-:Y:S01]  /*3930*/  IMAD.WIDE.U32 R44, R0, UR4, R44 ;  /* 0x00000004002c7c25 */ /* 0x001fe2000f8e002c */
[----:B------:R-:W-:-:S02]  /*3940*/  LOP3.LUT R11, R11, R4, R2, 0xfe, !PT ;  /* 0x000000040b0b7212 */ /* 0x000fc400078efe02 */
[----:B------:R-:W-:Y:S01]  /*3950*/  SEL R2, RZ, 0x2, !P0 ;  /* 0x00000002ff027807 */ /* 0x000fe20004000000 */
[----:B------:R-:W-:Y:S01]  /*3960*/  IMAD.SHL.U32 R4, R6, 0x4, RZ ;  /* 0x0000000406047824 */ /* 0x000fe200078e00ff */
[----:B------:R-:W-:Y:S01]  /*3970*/  SEL R13, RZ, 0x1, !P1 ;  /* 0x00000001ff0d7807 */ /* 0x000fe20004800000 */
[----:B------:R-:W-:Y:S01]  /*3980*/  IMAD R7, R0, UR5, R45 ;  /* 0x0000000500077c24 */ /* 0x000fe2000f8e022d */
[----:B-----5:R-:W-:Y:S01]  /*3990*/  LOP3.LUT R38, R38, 0xff, RZ, 0xc0, !PT ;  /* 0x000000ff26267812 */ /* 0x020fe200078ec0ff */
[----:B------:R-:W0:Y:S01]  /*39a0*/  LDCU.64 UR4, c[0x0][0x358] ;  /* 0x00006b00ff0477ac */ /* 0x000e220008000a00 */
[----:B------:R-:W-:Y:S01]  /*39b0*/  LOP3.LUT R22, R22, 0xff, RZ, 0xc0, !PT ;  /* 0x000000ff16167812 */ /* 0x000fe200078ec0ff */
[----:B------:R-:W-:Y:S01]  /*39c0*/  IMAD.SHL.U32 R8, R44, 0x8, RZ ;  /* 0x000000082c087824 */ /* 0x000fe200078e00ff */
[----:B------:R-:W-:Y:S02]  /*39d0*/  SHF.L.U64.HI R10, R6, 0x2, R9 ;  /* 0x00000002060a7819 */ /* 0x000fe40000010209 */
[----:B------:R-:W-:-:S02]  /*39e0*/  LOP3.LUT R13, R13, R4, R2, 0xfe, !PT ;  /* 0x000000040d0d7212 */ /* 0x000fc400078efe02 */
[----:B------:R-:W-:Y:S02]  /*39f0*/  ISETP.GT.U32.AND P0, PT, R38, R3, PT ;  /* 0x000000032600720c */ /* 0x000fe40003f04070 */
[----:B------:R-:W-:Y:S02]  /*3a00*/  ISETP.GT.U32.AND P1, PT, R22, R5, PT ;  /* 0x000000051600720c */ /* 0x000fe40003f24070 */
[----:B------:R-:W-:Y:S02]  /*3a10*/  SHF.L.U64.HI R44, R44, 0x3, R7 ;  /* 0x000000032c2c7819 */ /* 0x000fe40000010207 */
[C---:B------:R-:W-:Y:S01]  /*3a20*/  SHF.L.U64.HI R3, R11.reuse, 0x2, R12 ;  /* 0x000000020b037819 */ /* 0x040fe2000001020c */
[----:B------:R-:W-:Y:S01]  /*3a30*/  IMAD.SHL.U32 R11, R11, 0x4, RZ ;  /* 0x000000040b0b7824 */ /* 0x000fe200078e00ff */
[----:B------:R-:W-:Y:S02]  /*3a40*/  SEL R6, RZ, 0x2, !P0 ;  /* 0x00000002ff067807 */ /* 0x000fe40004000000 */
[C---:B------:R-:W-:Y:S01]  /*3a50*/  SHF.L.U64.HI R7, R13.reuse, 0x2, R10 ;  /* 0x000000020d077819 */ /* 0x040fe2000001020a */
[----:B------:R-:W-:Y:S01]  /*3a60*/  IMAD.SHL.U32 R13, R13, 0x4, RZ ;  /* 0x000000040d0d7824 */ /* 0x000fe200078e00ff */
[----:B------:R-:W-:-:S02]  /*3a70*/  SEL R0, RZ, 0x2, !P1 ;  /* 0x00000002ff007807 */ /* 0x000fc40004800000 */
[C---:B-1----:R-:W-:Y:S02]  /*3a80*/  IADD3 R4, P0, PT, R8.reuse, UR8, RZ ;  /* 0x0000000808047c10 */ /* 0x042fe4000ff1e0ff */
[----:B------:R-:W-:Y:S02]  /*3a90*/  IADD3 R8, P1, PT, R8, UR10, RZ ;  /* 0x0000000a08087c10 */ /* 0x000fe4000ff3e0ff */
[C---:B------:R-:W-:Y:S02]  /*3aa0*/  IADD3.X R5, PT, PT, R44.reuse, UR9, RZ, P0, !PT ;  /* 0x000000092c057c10 */ /* 0x040fe400087fe4ff */
[----:B------:R-:W-:Y:S02]  /*3ab0*/  LOP3.LUT R2, R11, R0, RZ, 0xfc, !PT ;  /* 0x000000000b027212 */ /* 0x000fe400078efcff */
[----:B------:R-:W-:Y:S02]  /*3ac0*/  IADD3.X R9, PT, PT, R44, UR11, RZ, P1, !PT ;  /* 0x0000000b2c097c10 */ /* 0x000fe40008ffe4ff */
[----:B------:R-:W-:Y:S01]  /*3ad0*/  LOP3.LUT R6, R13, R6, RZ, 0xfc, !PT ;  /* 0x000000060d067212 */ /* 0x000fe200078efcff */
[----:B0-----:R-:W-:Y:S04]  /*3ae0*/  STG.E.64 desc[UR4][R4.64], R2 ;  /* 0x0000000204007986 */ /* 0x001fe8000c101b04 */
[----:B------:R-:W-:Y:S01]  /*3af0*/  STG.E.64 desc[UR4][R8.64], R6 ;  /* 0x0000000608007986 */ /* 0x000fe2000c101b04 */
[----:B------:R-:W-:Y:S05]  /*3b00*/  EXIT ;  /* 0x000000000000794d */ /* 0x000fea0003800000 */
.L_x_0:
[----:B------:R-:W-:-:S00]  /*3b10*/  BRA `(.L_x_0) ;  /* 0xfffffffc00fc7947 */ /* 0x000fc0000383ffff */
[----:B------:R-:W-:-:S00]  /*3b20*/  NOP ;  /* 0x0000000000007918 */ /* 0x000fc00000000000 */
        /* <DEDUP_REMOVED lines=13> */
.L_x_1:


//--------------------- .nv.shared.reserved.0     --------------------------
	.section	.nv.shared.reserved.0,"aw",@nobits
	.weak		__nv_reservedSMEM_offset_0_alias
	.size		__nv_reservedSMEM_offset_0_alias, 0, 64
	.other		__nv_reservedSMEM_offset_0_alias,@"STO_CUDA_RESERVED_SHARED STV_DEFAULT"
__nv_reservedSMEM_offset_0_alias:
	.zero		0
	.zero		64


//--------------------- .nv.constant0._Z21censusTransformKernelPyS_jjmyy --------------------------
	.section	.nv.constant0._Z21censusTransformKernelPyS_jjmyy,"a",@progbits
	.sectionflags	@""
	.align	4
.nv.constant0._Z21censusTransformKernelPyS_jjmyy:
	.zero		944


//--------------------- SYMBOLS --------------------------

	.type		.nv.reservedSmem.offset0,@object
	.size		.nv.reservedSmem.offset0,0x4
